	.target	sm_90a

	.elftype	@"ET_EXEC"


//--------------------- .note.nv.tkinfo           --------------------------
	.section	.note.nv.tkinfo,"",@"SHT_NOTE"
	.sectionflags	@"SHF_NOTE_NV_TKINFO"
	.tkinfo
        /*0018*/ 	.word	0x00000002
        /*0030*/ 	.string	""
        /*0030*/ 	.string	"ptxas"
        /*0030*/ 	.string	"Cuda compilation tools, release 13.0, V13.0.88"
        /*0030*/ 	.string	"Build cuda_13.0.r13.0/compiler.36424714_0"
        /*0030*/ 	.string	"-arch sm_90a -m 64 "



//--------------------- .note.nv.cuinfo           --------------------------
	.section	.note.nv.cuinfo,"",@"SHT_NOTE"
	.sectionflags	@"SHF_NOTE_NV_CUINFO"
        /*0018*/ 	.short	0x0002
        /*001a*/ 	.short	0x005a
        /*001c*/ 	.short	0x0082
	.zero		2


//--------------------- .nv.info                  --------------------------
	.section	.nv.info,"",@"SHT_CUDA_INFO"
	.align	4


	//----- nvinfo : EIATTR_REGCOUNT
	.align		4
        /*0000*/ 	.byte	0x04, 0x2f
        /*0002*/ 	.short	(.L_15 - .L_14)
	.align		4
.L_14:
        /*0004*/ 	.word	index@(_ZN7cutlass13device_kernelINS_4gemm6kernel13GemmUniversalIN4cute5tupleIJiiiiEEENS1_10collective13CollectiveMmaINS1_34MainloopSm90TmaGmmaWarpSpecializedILi4ENS5_IJNS4_1CILi1EEESB_SB_EEENS1_35KernelTmaWarpSpecializedCooperativeEEENS5_IJNSA_ILi256EEENSA_ILi512EEENSA_ILi32EEEEEENS_10bfloat16_tENS5_IJlSB_lEEESJ_SK_NS4_8TiledMMAINS4_8MMA_AtomIJNS4_4SM904GMMA28MMA_64x256x16_F32BF16BF16_SSILNSO_5MajorE0ELSQ_0ELNSO_7ScaleInE1ELSR_1EEEEEENS4_6LayoutINS5_IJNSA_ILi2EEESB_SB_EEENS5_IJSB_NSA_ILi0EEESX_EEEEENS5_IJNS4_10UnderscoreES10_S10_EEEEENS4_13SM90_TMA_LOADENS4_14ComposedLayoutINS4_7SwizzleILi2ELi4ELi3EEENS4_18smem_ptr_flag_bitsILi16EEENSU_INS5_IJNSA_ILi8EEESH_EEENS5_IJSH_SB_EEEEEEEvNS4_8identityES13_S1D_vS1E_EENS_8epilogue10collective6detail29Sm90TmaWarpSpecializedAdapterINS1H_15DefaultEpilogueISJ_SK_SK_NS1G_6thread17LinearCombinationISJ_Li1EffLNS1L_9ScaleType4KindE0ELNS_15FloatRoundStyleE2ESJ_EENS1_15EpilogueDefaultEEEEEvvEEEEvNT_6ParamsE)
        /*0008*/ 	.word	0x000000a8


	//----- nvinfo : EIATTR_FRAME_SIZE
	.align		4
.L_15:
        /*000c*/ 	.byte	0x04, 0x11
        /*000e*/ 	.short	(.L_17 - .L_16)
	.align		4
.L_16:
        /*0010*/ 	.word	index@(_ZN7cutlass13device_kernelINS_4gemm6kernel13GemmUniversalIN4cute5tupleIJiiiiEEENS1_10collective13CollectiveMmaINS1_34MainloopSm90TmaGmmaWarpSpecializedILi4ENS5_IJNS4_1CILi1EEESB_SB_EEENS1_35KernelTmaWarpSpecializedCooperativeEEENS5_IJNSA_ILi256EEENSA_ILi512EEENSA_ILi32EEEEEENS_10bfloat16_tENS5_IJlSB_lEEESJ_SK_NS4_8TiledMMAINS4_8MMA_AtomIJNS4_4SM904GMMA28MMA_64x256x16_F32BF16BF16_SSILNSO_5MajorE0ELSQ_0ELNSO_7ScaleInE1ELSR_1EEEEEENS4_6LayoutINS5_IJNSA_ILi2EEESB_SB_EEENS5_IJSB_NSA_ILi0EEESX_EEEEENS5_IJNS4_10UnderscoreES10_S10_EEEEENS4_13SM90_TMA_LOADENS4_14ComposedLayoutINS4_7SwizzleILi2ELi4ELi3EEENS4_18smem_ptr_flag_bitsILi16EEENSU_INS5_IJNSA_ILi8EEESH_EEENS5_IJSH_SB_EEEEEEEvNS4_8identityES13_S1D_vS1E_EENS_8epilogue10collective6detail29Sm90TmaWarpSpecializedAdapterINS1H_15DefaultEpilogueISJ_SK_SK_NS1G_6thread17LinearCombinationISJ_Li1EffLNS1L_9ScaleType4KindE0ELNS_15FloatRoundStyleE2ESJ_EENS1_15EpilogueDefaultEEEEEvvEEEEvNT_6ParamsE)
        /*0014*/ 	.word	0x000010d8


	//----- nvinfo : EIATTR_MIN_STACK_SIZE
	.align		4
.L_17:
        /*0018*/ 	.byte	0x04, 0x12
        /*001a*/ 	.short	(.L_19 - .L_18)
	.align		4
.L_18:
        /*001c*/ 	.word	index@(_ZN7cutlass13device_kernelINS_4gemm6kernel13GemmUniversalIN4cute5tupleIJiiiiEEENS1_10collective13CollectiveMmaINS1_34MainloopSm90TmaGmmaWarpSpecializedILi4ENS5_IJNS4_1CILi1EEESB_SB_EEENS1_35KernelTmaWarpSpecializedCooperativeEEENS5_IJNSA_ILi256EEENSA_ILi512EEENSA_ILi32EEEEEENS_10bfloat16_tENS5_IJlSB_lEEESJ_SK_NS4_8TiledMMAINS4_8MMA_AtomIJNS4_4SM904GMMA28MMA_64x256x16_F32BF16BF16_SSILNSO_5MajorE0ELSQ_0ELNSO_7ScaleInE1ELSR_1EEEEEENS4_6LayoutINS5_IJNSA_ILi2EEESB_SB_EEENS5_IJSB_NSA_ILi0EEESX_EEEEENS5_IJNS4_10UnderscoreES10_S10_EEEEENS4_13SM90_TMA_LOADENS4_14ComposedLayoutINS4_7SwizzleILi2ELi4ELi3EEENS4_18smem_ptr_flag_bitsILi16EEENSU_INS5_IJNSA_ILi8EEESH_EEENS5_IJSH_SB_EEEEEEEvNS4_8identityES13_S1D_vS1E_EENS_8epilogue10collective6detail29Sm90TmaWarpSpecializedAdapterINS1H_15DefaultEpilogueISJ_SK_SK_NS1G_6thread17LinearCombinationISJ_Li1EffLNS1L_9ScaleType4KindE0ELNS_15FloatRoundStyleE2ESJ_EENS1_15EpilogueDefaultEEEEEvvEEEEvNT_6ParamsE)
        /*0020*/ 	.word	0x000010d8
.L_19:


//--------------------- .nv.compat                --------------------------
	.section	.nv.compat,"",@"SHT_CUDA_COMPAT_INFO"
	.align	4
        /*0000*/ 	.byte	0x02, 0x09, 0x01, 0x00, 0x02, 0x02, 0x04, 0x00, 0x02, 0x05, 0x05, 0x00, 0x03, 0x07, 0x01, 0x01
        /*0010*/ 	.byte	0x02, 0x03, 0x01, 0x00, 0x02, 0x06, 0x01, 0x00, 0x04, 0x0b, 0x08, 0x00, 0x00, 0x00, 0x00, 0x00
        /*0020*/ 	.byte	0x00, 0x00, 0x00, 0x00


//--------------------- .nv.info._ZN7cutlass13device_kernelINS_4gemm6kernel13GemmUniversalIN4cute5tupleIJiiiiEEENS1_10collective13CollectiveMmaINS1_34MainloopSm90TmaGmmaWarpSpecializedILi4ENS5_IJNS4_1CILi1EEESB_SB_EEENS1_35KernelTmaWarpSpecializedCooperativeEEENS5_IJNSA_ILi256EEENSA_ILi512EEENSA_ILi32EEEEEENS_10bfloat16_tENS5_IJlSB_lEEESJ_SK_NS4_8TiledMMAINS4_8MMA_AtomIJNS4_4SM904GMMA28MMA_64x256x16_F32BF16BF16_SSILNSO_5MajorE0ELSQ_0ELNSO_7ScaleInE1ELSR_1EEEEEENS4_6LayoutINS5_IJNSA_ILi2EEESB_SB_EEENS5_IJSB_NSA_ILi0EEESX_EEEEENS5_IJNS4_10UnderscoreES10_S10_EEEEENS4_13SM90_TMA_LOADENS4_14ComposedLayoutINS4_7SwizzleILi2ELi4ELi3EEENS4_18smem_ptr_flag_bitsILi16EEENSU_INS5_IJNSA_ILi8EEESH_EEENS5_IJSH_SB_EEEEEEEvNS4_8identityES13_S1D_vS1E_EENS_8epilogue10collective6detail29Sm90TmaWarpSpecializedAdapterINS1H_15DefaultEpilogueISJ_SK_SK_NS1G_6thread17LinearCombinationISJ_Li1EffLNS1L_9ScaleType4KindE0ELNS_15FloatRoundStyleE2ESJ_EENS1_15EpilogueDefaultEEEEEvvEEEEvNT_6ParamsE --------------------------
	.section	.nv.info._ZN7cutlass13device_kernelINS_4gemm6kernel13GemmUniversalIN4cute5tupleIJiiiiEEENS1_10collective13CollectiveMmaINS1_34MainloopSm90TmaGmmaWarpSpecializedILi4ENS5_IJNS4_1CILi1EEESB_SB_EEENS1_35KernelTmaWarpSpecializedCooperativeEEENS5_IJNSA_ILi256EEENSA_ILi512EEENSA_ILi32EEEEEENS_10bfloat16_tENS5_IJlSB_lEEESJ_SK_NS4_8TiledMMAINS4_8MMA_AtomIJNS4_4SM904GMMA28MMA_64x256x16_F32BF16BF16_SSILNSO_5MajorE0ELSQ_0ELNSO_7ScaleInE1ELSR_1EEEEEENS4_6LayoutINS5_IJNSA_ILi2EEESB_SB_EEENS5_IJSB_NSA_ILi0EEESX_EEEEENS5_IJNS4_10UnderscoreES10_S10_EEEEENS4_13SM90_TMA_LOADENS4_14ComposedLayoutINS4_7SwizzleILi2ELi4ELi3EEENS4_18smem_ptr_flag_bitsILi16EEENSU_INS5_IJNSA_ILi8EEESH_EEENS5_IJSH_SB_EEEEEEEvNS4_8identityES13_S1D_vS1E_EENS_8epilogue10collective6detail29Sm90TmaWarpSpecializedAdapterINS1H_15DefaultEpilogueISJ_SK_SK_NS1G_6thread17LinearCombinationISJ_Li1EffLNS1L_9ScaleType4KindE0ELNS_15FloatRoundStyleE2ESJ_EENS1_15EpilogueDefaultEEEEEvvEEEEvNT_6ParamsE,"",@"SHT_CUDA_INFO"
	.sectionflags	@""
	.align	4


	//----- nvinfo : EIATTR_CUDA_API_VERSION
	.align		4
        /*0000*/ 	.byte	0x04, 0x37
        /*0002*/ 	.short	(.L_21 - .L_20)
.L_20:
        /*0004*/ 	.word	0x00000082


	//----- nvinfo : EIATTR_KPARAM_INFO
	.align		4
.L_21:
        /*0008*/ 	.byte	0x04, 0x17
        /*000a*/ 	.short	(.L_23 - .L_22)
.L_22:
        /*000c*/ 	.word	0x00000000
        /*0010*/ 	.short	0x0000
        /*0012*/ 	.short	0x0070
        /*0014*/ 	.byte	0x00, 0xf0, 0x01, 0x10


	//----- nvinfo : EIATTR_SPARSE_MMA_MASK
	.align		4
.L_23:
        /*0018*/ 	.byte	0x03, 0x50
        /*001a*/ 	.short	0x0000


	//----- nvinfo : EIATTR_MAXREG_COUNT
	.align		4
        /*001c*/ 	.byte	0x03, 0x1b
        /*001e*/ 	.short	0x00a8


	//----- nvinfo : EIATTR_NUM_BARRIERS
	.align		4
        /*0020*/ 	.byte	0x02, 0x4c
        /*0022*/ 	.byte	0x01
	.zero		1


	//----- nvinfo : EIATTR_EXTERNS
	.align		4
        /*0024*/ 	.byte	0x04, 0x0f
        /*0026*/ 	.short	(.L_25 - .L_24)


	//   ....[0]....
	.align		4
.L_24:
        /*0028*/ 	.word	index@(__assertfail)


	//----- nvinfo : EIATTR_ANNOTATIONS
	.align		4
.L_25:
        /*002c*/ 	.byte	0x04, 0x55
        /*002e*/ 	.short	(.L_27 - .L_26)


	//   ....[0]....
.L_26:
        /*0030*/ 	.word	0x00000001
        /*0034*/ 	.byte	0xb0, 0x05, 0x00, 0x00, 0x01, 0x00, 0x00, 0x00, 0xd0, 0x05, 0x00, 0x00, 0x01, 0x00, 0x00, 0x00
        /* <DEDUP_REMOVED lines=1500> */
        /*5e04*/ 	.byte	0xf0, 0x22, 0x03, 0x00, 0x01, 0x00, 0x00, 0x00, 0x10, 0x23, 0x03, 0x00


	//----- nvinfo : EIATTR_MERCURY_ISA_VERSION
	.align		4
.L_27:
        /*5e10*/ 	.byte	0x03, 0x5f
        /*5e12*/ 	.short	0x0101


	//----- nvinfo : EIATTR_INT_WARP_WIDE_INSTR_OFFSETS
	.align		4
        /*5e14*/ 	.byte	0x04, 0x31
        /*5e16*/ 	.short	(.L_29 - .L_28)


	//   ....[0]....
.L_28:
        /*5e18*/ 	.word	0x00000470


	//   ....[1]....
        /*5e1c*/ 	.word	0x00000480


	//   ....[2]....
        /*5e20*/ 	.word	0x000005c0


	//----- nvinfo : EIATTR_COOP_GROUP_MASK_REGIDS
	.align		4
.L_29:
        /*5e24*/ 	.byte	0x04, 0x29
        /*5e26*/ 	.short	(.L_31 - .L_30)


	//   ....[0]....
.L_30:
        /*5e28*/ 	.word	0xffffffff


	//   ....[1]....
        /*5e2c*/ 	.word	0xffffffff


	//   ....[2]....
        /*5e30*/ 	.word	0xffffffff


	//   ....[3]....
        /*5e34*/ 	.word	0xffffffff


	//   ....[4]....
        /*5e38*/ 	.word	0xffffffff


	//----- nvinfo : EIATTR_COOP_GROUP_INSTR_OFFSETS
	.align		4
.L_31:
        /*5e3c*/ 	.byte	0x04, 0x28
        /*5e3e*/ 	.short	(.L_33 - .L_32)


	//   ....[0]....
.L_32:
        /*5e40*/ 	.word	0x00000070


	//   ....[1]....
        /*5e44*/ 	.word	0x00000080


	//   ....[2]....
        /*5e48*/ 	.word	0x000001a0


	//   ....[3]....
        /*5e4c*/ 	.word	0x000003b0


	//   ....[4]....
        /*5e50*/ 	.word	0x00001060


	//----- nvinfo : EIATTR_REG_RECONFIG
	.align		4
.L_33:
        /*5e54*/ 	.byte	0x01, 0x54
	.zero		2


	//----- nvinfo : EIATTR_SYSCALL_OFFSETS
	.align		4
        /*5e58*/ 	.byte	0x04, 0x46
        /*5e5a*/ 	.short	(.L_35 - .L_34)


	//   ....[0]....
.L_34:
        /*5e5c*/ 	.word	0x00001210


	//----- nvinfo : EIATTR_MBARRIER_INSTR_OFFSETS
	.align		4
.L_35:
        /*5e60*/ 	.byte	0x04, 0x39
        /*5e62*/ 	.short	(.L_37 - .L_36)


	//   ....[0]....
.L_36:
        /*5e64*/ 	.word	0x00000320
        /*5e68*/ 	.word	0x000000ff
        /*5e6c*/ 	.word	0x00000000
        /*5e70*/ 	.short	0x0100
        /*5e72*/ 	.byte	0x09
	.zero		1


	//   ....[1]....
        /*5e74*/ 	.word	0x00000330
        /*5e78*/ 	.word	0x000000ff
        /*5e7c*/ 	.word	0x00000020
        /*5e80*/ 	.short	0x0100
        /*5e82*/ 	.byte	0x09
	.zero		1


	//   ....[2]....
        /*5e84*/ 	.word	0x00000340
        /*5e88*/ 	.word	0x000000ff
        /*5e8c*/ 	.word	0x00000008
        /*5e90*/ 	.short	0x0100
        /*5e92*/ 	.byte	0x09
	.zero		1


	//   ....[3]....
        /*5e94*/ 	.word	0x00000350
        /*5e98*/ 	.word	0x000000ff
        /*5e9c*/ 	.word	0x00000028
        /*5ea0*/ 	.short	0x0100
        /*5ea2*/ 	.byte	0x09
	.zero		1


	//   ....[4]....
        /*5ea4*/ 	.word	0x00000360
        /*5ea8*/ 	.word	0x000000ff
        /*5eac*/ 	.word	0x00000010
        /*5eb0*/ 	.short	0x0100
        /*5eb2*/ 	.byte	0x09
	.zero		1


	//   ....[5]....
        /*5eb4*/ 	.word	0x00000370
        /*5eb8*/ 	.word	0x000000ff
        /*5ebc*/ 	.word	0x00000030
        /*5ec0*/ 	.short	0x0100
        /*5ec2*/ 	.byte	0x09
	.zero		1


	//   ....[6]....
        /*5ec4*/ 	.word	0x00000380
        /*5ec8*/ 	.word	0x000000ff
        /*5ecc*/ 	.word	0x00000018
        /*5ed0*/ 	.short	0x0100
        /*5ed2*/ 	.byte	0x09
	.zero		1


	//   ....[7]....
        /*5ed4*/ 	.word	0x00000390
        /*5ed8*/ 	.word	0x000000ff
        /*5edc*/ 	.word	0x00000038
        /*5ee0*/ 	.short	0x0100
        /*5ee2*/ 	.byte	0x09
	.zero		1


	//   ....[8]....
        /*5ee4*/ 	.word	0x000005f0
        /*5ee8*/ 	.word	0x000000ff
        /*5eec*/ 	.word	0x00000050
        /*5ef0*/ 	.short	0x0100
        /*5ef2*/ 	.byte	0x06
	.zero		1


	//   ....[9]....
        /*5ef4*/ 	.word	0x00000600
        /*5ef8*/ 	.word	0x000000ff
        /*5efc*/ 	.word	0x00000058
        /*5f00*/ 	.short	0x0100
        /*5f02*/ 	.byte	0x06
	.zero		1


	//   ....[10]....
        /*5f04*/ 	.word	0x000012b0
        /*5f08*/ 	.word	0x00000003
        /*5f0c*/ 	.word	0x00000000
        /*5f10*/ 	.short	0x010a
        /*5f12*/ 	.byte	0x3f
	.zero		1


	//   ....[11]....
        /*5f14*/ 	.word	0x000012f0
        /*5f18*/ 	.word	0x00000003
        /*5f1c*/ 	.word	0x00000000
        /*5f20*/ 	.short	0x010a
        /*5f22*/ 	.byte	0x3f
	.zero		1


	//   ....[12]....
        /*5f24*/ 	.word	0x000065b0
        /*5f28*/ 	.word	0x000000ff
        /*5f2c*/ 	.word	0x00000000
        /*5f30*/ 	.short	0x010a
        /*5f32*/ 	.byte	0x08
	.zero		1


	//   ....[13]....
        /*5f34*/ 	.word	0x000065f0
        /*5f38*/ 	.word	0x000000ff
        /*5f3c*/ 	.word	0x00000000
        /*5f40*/ 	.short	0x010a
        /*5f42*/ 	.byte	0x08
	.zero		1


	//   ....[14]....
        /*5f44*/ 	.word	0x0000d3c0
        /*5f48*/ 	.word	0x000000ff
        /*5f4c*/ 	.word	0x00000000
        /*5f50*/ 	.short	0x0101
        /*5f52*/ 	.byte	0x08
	.zero		1


	//   ....[15]....
        /*5f54*/ 	.word	0x0000d570
        /*5f58*/ 	.word	0x000000ff
        /*5f5c*/ 	.word	0x00000000
        /*5f60*/ 	.short	0x0101
        /*5f62*/ 	.byte	0x04
	.zero		1


	//   ....[16]....
        /*5f64*/ 	.word	0x00031ea0
        /*5f68*/ 	.word	0x0000000e
        /*5f6c*/ 	.word	0x00000020
        /*5f70*/ 	.short	0x010a
        /*5f72*/ 	.byte	0x3f
	.zero		1


	//   ....[17]....
        /*5f74*/ 	.word	0x00032280
        /*5f78*/ 	.word	0x00000002
        /*5f7c*/ 	.word	0x00000058
        /*5f80*/ 	.short	0x0101
        /*5f82*/ 	.byte	0x3f
	.zero		1


	//   ....[18]....
        /*5f84*/ 	.word	0x000329e0
        /*5f88*/ 	.word	0x00000005
        /*5f8c*/ 	.word	0x00000000
        /*5f90*/ 	.short	0x010a
        /*5f92*/ 	.byte	0x3f
	.zero		1


	//   ....[19]....
        /*5f94*/ 	.word	0x00032a70
        /*5f98*/ 	.word	0x00000005
        /*5f9c*/ 	.word	0x00000000
        /*5fa0*/ 	.short	0x010a
        /*5fa2*/ 	.byte	0x3f
	.zero		1


	//   ....[20]....
        /*5fa4*/ 	.word	0x00032b00
        /*5fa8*/ 	.word	0x00000005
        /*5fac*/ 	.word	0x00000000
        /*5fb0*/ 	.short	0x010a
        /*5fb2*/ 	.byte	0x3f
	.zero		1


	//   ....[21]....
        /*5fb4*/ 	.word	0x00032b90
        /*5fb8*/ 	.word	0x00000003
        /*5fbc*/ 	.word	0x00000000
        /*5fc0*/ 	.short	0x010a
        /*5fc2*/ 	.byte	0x3f
	.zero		1


	//   ....[22]....
        /*5fc4*/ 	.word	0x00032bf0
        /*5fc8*/ 	.word	0x00000003
        /*5fcc*/ 	.word	0x00000000
        /*5fd0*/ 	.short	0x010a
        /*5fd2*/ 	.byte	0x3f
	.zero		1


	//   ....[23]....
        /*5fd4*/ 	.word	0x00032c50
        /*5fd8*/ 	.word	0x00000006
        /*5fdc*/ 	.word	0x00000000
        /*5fe0*/ 	.short	0x010a
        /*5fe2*/ 	.byte	0x3f
	.zero		1


	//   ....[24]....
        /*5fe4*/ 	.word	0x00032d20
        /*5fe8*/ 	.word	0x0000000e
        /*5fec*/ 	.word	0x00000020
        /*5ff0*/ 	.short	0x010a
        /*5ff2*/ 	.byte	0x3f
	.zero		1


	//   ....[25]....
        /*5ff4*/ 	.word	0x00032df0
        /*5ff8*/ 	.word	0x00000005
        /*5ffc*/ 	.word	0x00000000
        /*6000*/ 	.short	0x010a
        /*6002*/ 	.byte	0x3f
	.zero		1


	//   ....[26]....
        /*6004*/ 	.word	0x00032e40
        /*6008*/ 	.word	0x00000005
        /*600c*/ 	.word	0x00000000
        /*6010*/ 	.short	0x010a
        /*6012*/ 	.byte	0x3f
	.zero		1


	//   ....[27]....
        /*6014*/ 	.word	0x00032e90
        /*6018*/ 	.word	0x00000005
        /*601c*/ 	.word	0x00000000
        /*6020*/ 	.short	0x010a
        /*6022*/ 	.byte	0x3f
	.zero		1


	//----- nvinfo : EIATTR_NUM_MBARRIERS
	.align		4
.L_37:
        /*6024*/ 	.byte	0x03, 0x38
        /*6026*/ 	.short	0x000a


	//----- nvinfo : EIATTR_EXIT_INSTR_OFFSETS
	.align		4
        /*6028*/ 	.byte	0x04, 0x1c
        /*602a*/ 	.short	(.L_39 - .L_38)


	//   ....[0]....
.L_38:
        /*602c*/ 	.word	0x00000660


	//   ....[1]....
        /*6030*/ 	.word	0x00000f80


	//   ....[2]....
        /*6034*/ 	.word	0x000314c0


	//   ....[3]....
        /*6038*/ 	.word	0x00031b30


	//   ....[4]....
        /*603c*/ 	.word	0x00032be0


	//----- nvinfo : EIATTR_MAX_THREADS
	.align		4
.L_39:
        /*6040*/ 	.byte	0x04, 0x05
        /*6042*/ 	.short	(.L_41 - .L_40)
.L_40:
        /*6044*/ 	.word	0x00000180
        /*6048*/ 	.word	0x00000001
        /*604c*/ 	.word	0x00000001


	//----- nvinfo : EIATTR_CRS_STACK_SIZE
	.align		4
.L_41:
        /*6050*/ 	.byte	0x04, 0x1e
        /*6052*/ 	.short	(.L_43 - .L_42)
.L_42:
        /*6054*/ 	.word	0x00000000


	//----- nvinfo : EIATTR_CBANK_PARAM_SIZE
	.align		4
.L_43:
        /*6058*/ 	.byte	0x03, 0x19
        /*605a*/ 	.short	0x0470


	//----- nvinfo : EIATTR_PARAM_CBANK
	.align		4
        /*605c*/ 	.byte	0x04, 0x0a
        /*605e*/ 	.short	(.L_45 - .L_44)
	.align		4
.L_44:
        /*6060*/ 	.word	index@(.nv.constant0._ZN7cutlass13device_kernelINS_4gemm6kernel13GemmUniversalIN4cute5tupleIJiiiiEEENS1_10collective13CollectiveMmaINS1_34MainloopSm90TmaGmmaWarpSpecializedILi4ENS5_IJNS4_1CILi1EEESB_SB_EEENS1_35KernelTmaWarpSpecializedCooperativeEEENS5_IJNSA_ILi256EEENSA_ILi512EEENSA_ILi32EEEEEENS_10bfloat16_tENS5_IJlSB_lEEESJ_SK_NS4_8TiledMMAINS4_8MMA_AtomIJNS4_4SM904GMMA28MMA_64x256x16_F32BF16BF16_SSILNSO_5MajorE0ELSQ_0ELNSO_7ScaleInE1ELSR_1EEEEEENS4_6LayoutINS5_IJNSA_ILi2EEESB_SB_EEENS5_IJSB_NSA_ILi0EEESX_EEEEENS5_IJNS4_10UnderscoreES10_S10_EEEEENS4_13SM90_TMA_LOADENS4_14ComposedLayoutINS4_7SwizzleILi2ELi4ELi3EEENS4_18smem_ptr_flag_bitsILi16EEENSU_INS5_IJNSA_ILi8EEESH_EEENS5_IJSH_SB_EEEEEEEvNS4_8identityES13_S1D_vS1E_EENS_8epilogue10collective6detail29Sm90TmaWarpSpecializedAdapterINS1H_15DefaultEpilogueISJ_SK_SK_NS1G_6thread17LinearCombinationISJ_Li1EffLNS1L_9ScaleType4KindE0ELNS_15FloatRoundStyleE2ESJ_EENS1_15EpilogueDefaultEEEEEvvEEEEvNT_6ParamsE)
        /*6064*/ 	.short	0x0210
        /*6066*/ 	.short	0x0470


	//----- nvinfo : EIATTR_SW_WAR
	.align		4
.L_45:
        /*6068*/ 	.byte	0x04, 0x36
        /*606a*/ 	.short	(.L_47 - .L_46)
.L_46:
        /*606c*/ 	.word	0x00000008
.L_47:


//--------------------- .nv.callgraph             --------------------------
	.section	.nv.callgraph,"",@"SHT_CUDA_CALLGRAPH"
	.align	4
	.sectionentsize	8
	.align		4
        /*0000*/ 	.word	0x00000000
	.align		4
        /*0004*/ 	.word	0xffffffff
	.align		4
        /*0008*/ 	.word	index@(_ZN7cutlass13device_kernelINS_4gemm6kernel13GemmUniversalIN4cute5tupleIJiiiiEEENS1_10collective13CollectiveMmaINS1_34MainloopSm90TmaGmmaWarpSpecializedILi4ENS5_IJNS4_1CILi1EEESB_SB_EEENS1_35KernelTmaWarpSpecializedCooperativeEEENS5_IJNSA_ILi256EEENSA_ILi512EEENSA_ILi32EEEEEENS_10bfloat16_tENS5_IJlSB_lEEESJ_SK_NS4_8TiledMMAINS4_8MMA_AtomIJNS4_4SM904GMMA28MMA_64x256x16_F32BF16BF16_SSILNSO_5MajorE0ELSQ_0ELNSO_7ScaleInE1ELSR_1EEEEEENS4_6LayoutINS5_IJNSA_ILi2EEESB_SB_EEENS5_IJSB_NSA_ILi0EEESX_EEEEENS5_IJNS4_10UnderscoreES10_S10_EEEEENS4_13SM90_TMA_LOADENS4_14ComposedLayoutINS4_7SwizzleILi2ELi4ELi3EEENS4_18smem_ptr_flag_bitsILi16EEENSU_INS5_IJNSA_ILi8EEESH_EEENS5_IJSH_SB_EEEEEEEvNS4_8identityES13_S1D_vS1E_EENS_8epilogue10collective6detail29Sm90TmaWarpSpecializedAdapterINS1H_15DefaultEpilogueISJ_SK_SK_NS1G_6thread17LinearCombinationISJ_Li1EffLNS1L_9ScaleType4KindE0ELNS_15FloatRoundStyleE2ESJ_EENS1_15EpilogueDefaultEEEEEvvEEEEvNT_6ParamsE)
	.align		4
        /*000c*/ 	.word	index@(__assertfail)
	.align		4
        /*0010*/ 	.word	0x00000000
	.align		4
        /*0014*/ 	.word	0xfffffffe
	.align		4
        /*0018*/ 	.word	0x00000000
	.align		4
        /*001c*/ 	.word	0xfffffffd
	.align		4
        /*0020*/ 	.word	0x00000000
	.align		4
        /*0024*/ 	.word	0xfffffffc


//--------------------- .nv.constant4             --------------------------
	.section	.nv.constant4,"a",@progbits
	.align	8
	.align		8
.nv.constant4:
        /*0000*/ 	.dword	__assertfail
	.align		8
        /*0008*/ 	.dword	__unnamed_1
	.align		8
        /*0010*/ 	.dword	_ZN40_INTERNAL_5bf54690_4_k_cu_b2a42d35_162454cuda3std3__45__cpo5beginE
	.align		8
        /*0018*/ 	.dword	_ZN40_INTERNAL_5bf54690_4_k_cu_b2a42d35_162454cuda3std3__45__cpo3endE
	.align		8
        /*0020*/ 	.dword	_ZN40_INTERNAL_5bf54690_4_k_cu_b2a42d35_162454cuda3std3__45__cpo6cbeginE
	.align		8
        /*0028*/ 	.dword	_ZN40_INTERNAL_5bf54690_4_k_cu_b2a42d35_162454cuda3std3__45__cpo4cendE
	.align		8
        /*0030*/ 	.dword	_ZN40_INTERNAL_5bf54690_4_k_cu_b2a42d35_162454cuda3std3__442_GLOBAL__N__5bf54690_4_k_cu_b2a42d35_162456ignoreE
	.align		8
        /*0038*/ 	.dword	_ZN40_INTERNAL_5bf54690_4_k_cu_b2a42d35_162454cuda3std3__419piecewise_constructE
	.align		8
        /*0040*/ 	.dword	_ZN40_INTERNAL_5bf54690_4_k_cu_b2a42d35_162454cuda3std3__48in_placeE
	.align		8
        /*0048*/ 	.dword	_ZN40_INTERNAL_5bf54690_4_k_cu_b2a42d35_162454cuda3std6ranges3__45__cpo4swapE
	.align		8
        /*0050*/ 	.dword	_ZN40_INTERNAL_5bf54690_4_k_cu_b2a42d35_162454cuda3std6ranges3__45__cpo9iter_moveE
	.align		8
        /*0058*/ 	.dword	_ZN40_INTERNAL_5bf54690_4_k_cu_b2a42d35_162454cute7productE
	.align		8
        /*0060*/ 	.dword	_ZN40_INTERNAL_5bf54690_4_k_cu_b2a42d35_162454cute1_E
	.align		8
        /*0068*/ 	.dword	$str$22
	.align		8
        /*0070*/ 	.dword	$str$23


//--------------------- .text._ZN7cutlass13device_kernelINS_4gemm6kernel13GemmUniversalIN4cute5tupleIJiiiiEEENS1_10collective13CollectiveMmaINS1_34MainloopSm90TmaGmmaWarpSpecializedILi4ENS5_IJNS4_1CILi1EEESB_SB_EEENS1_35KernelTmaWarpSpecializedCooperativeEEENS5_IJNSA_ILi256EEENSA_ILi512EEENSA_ILi32EEEEEENS_10bfloat16_tENS5_IJlSB_lEEESJ_SK_NS4_8TiledMMAINS4_8MMA_AtomIJNS4_4SM904GMMA28MMA_64x256x16_F32BF16BF16_SSILNSO_5MajorE0ELSQ_0ELNSO_7ScaleInE1ELSR_1EEEEEENS4_6LayoutINS5_IJNSA_ILi2EEESB_SB_EEENS5_IJSB_NSA_ILi0EEESX_EEEEENS5_IJNS4_10UnderscoreES10_S10_EEEEENS4_13SM90_TMA_LOADENS4_14ComposedLayoutINS4_7SwizzleILi2ELi4ELi3EEENS4_18smem_ptr_flag_bitsILi16EEENSU_INS5_IJNSA_ILi8EEESH_EEENS5_IJSH_SB_EEEEEEEvNS4_8identityES13_S1D_vS1E_EENS_8epilogue10collective6detail29Sm90TmaWarpSpecializedAdapterINS1H_15DefaultEpilogueISJ_SK_SK_NS1G_6thread17LinearCombinationISJ_Li1EffLNS1L_9ScaleType4KindE0ELNS_15FloatRoundStyleE2ESJ_EENS1_15EpilogueDefaultEEEEEvvEEEEvNT_6ParamsE --------------------------
	.section	.text._ZN7cutlass13device_kernelINS_4gemm6kernel13GemmUniversalIN4cute5tupleIJiiiiEEENS1_10collective13CollectiveMmaINS1_34MainloopSm90TmaGmmaWarpSpecializedILi4ENS5_IJNS4_1CILi1EEESB_SB_EEENS1_35KernelTmaWarpSpecializedCooperativeEEENS5_IJNSA_ILi256EEENSA_ILi512EEENSA_ILi32EEEEEENS_10bfloat16_tENS5_IJlSB_lEEESJ_SK_NS4_8TiledMMAINS4_8MMA_AtomIJNS4_4SM904GMMA28MMA_64x256x16_F32BF16BF16_SSILNSO_5MajorE0ELSQ_0ELNSO_7ScaleInE1ELSR_1EEEEEENS4_6LayoutINS5_IJNSA_ILi2EEESB_SB_EEENS5_IJSB_NSA_ILi0EEESX_EEEEENS5_IJNS4_10UnderscoreES10_S10_EEEEENS4_13SM90_TMA_LOADENS4_14ComposedLayoutINS4_7SwizzleILi2ELi4ELi3EEENS4_18smem_ptr_flag_bitsILi16EEENSU_INS5_IJNSA_ILi8EEESH_EEENS5_IJSH_SB_EEEEEEEvNS4_8identityES13_S1D_vS1E_EENS_8epilogue10collective6detail29Sm90TmaWarpSpecializedAdapterINS1H_15DefaultEpilogueISJ_SK_SK_NS1G_6thread17LinearCombinationISJ_Li1EffLNS1L_9ScaleType4KindE0ELNS_15FloatRoundStyleE2ESJ_EENS1_15EpilogueDefaultEEEEEvvEEEEvNT_6ParamsE,"ax",@progbits
	.align	128
.text._ZN7cutlass13device_kernelINS_4gemm6kernel13GemmUniversalIN4cute5tupleIJiiiiEEENS1_10collective13CollectiveMmaINS1_34MainloopSm90TmaGmmaWarpSpecializedILi4ENS5_IJNS4_1CILi1EEESB_SB_EEENS1_35KernelTmaWarpSpecializedCooperativeEEENS5_IJNSA_ILi256EEENSA_ILi512EEENSA_ILi32EEEEEENS_10bfloat16_tENS5_IJlSB_lEEESJ_SK_NS4_8TiledMMAINS4_8MMA_AtomIJNS4_4SM904GMMA28MMA_64x256x16_F32BF16BF16_SSILNSO_5MajorE0ELSQ_0ELNSO_7ScaleInE1ELSR_1EEEEEENS4_6LayoutINS5_IJNSA_ILi2EEESB_SB_EEENS5_IJSB_NSA_ILi0EEESX_EEEEENS5_IJNS4_10UnderscoreES10_S10_EEEEENS4_13SM90_TMA_LOADENS4_14ComposedLayoutINS4_7SwizzleILi2ELi4ELi3EEENS4_18smem_ptr_flag_bitsILi16EEENSU_INS5_IJNSA_ILi8EEESH_EEENS5_IJSH_SB_EEEEEEEvNS4_8identityES13_S1D_vS1E_EENS_8epilogue10collective6detail29Sm90TmaWarpSpecializedAdapterINS1H_15DefaultEpilogueISJ_SK_SK_NS1G_6thread17LinearCombinationISJ_Li1EffLNS1L_9ScaleType4KindE0ELNS_15FloatRoundStyleE2ESJ_EENS1_15EpilogueDefaultEEEEEvvEEEEvNT_6ParamsE:
        .type           _ZN7cutlass13device_kernelINS_4gemm6kernel13GemmUniversalIN4cute5tupleIJiiiiEEENS1_10collective13CollectiveMmaINS1_34MainloopSm90TmaGmmaWarpSpecializedILi4ENS5_IJNS4_1CILi1EEESB_SB_EEENS1_35KernelTmaWarpSpecializedCooperativeEEENS5_IJNSA_ILi256EEENSA_ILi512EEENSA_ILi32EEEEEENS_10bfloat16_tENS5_IJlSB_lEEESJ_SK_NS4_8TiledMMAINS4_8MMA_AtomIJNS4_4SM904GMMA28MMA_64x256x16_F32BF16BF16_SSILNSO_5MajorE0ELSQ_0ELNSO_7ScaleInE1ELSR_1EEEEEENS4_6LayoutINS5_IJNSA_ILi2EEESB_SB_EEENS5_IJSB_NSA_ILi0EEESX_EEEEENS5_IJNS4_10UnderscoreES10_S10_EEEEENS4_13SM90_TMA_LOADENS4_14ComposedLayoutINS4_7SwizzleILi2ELi4ELi3EEENS4_18smem_ptr_flag_bitsILi16EEENSU_INS5_IJNSA_ILi8EEESH_EEENS5_IJSH_SB_EEEEEEEvNS4_8identityES13_S1D_vS1E_EENS_8epilogue10collective6detail29Sm90TmaWarpSpecializedAdapterINS1H_15DefaultEpilogueISJ_SK_SK_NS1G_6thread17LinearCombinationISJ_Li1EffLNS1L_9ScaleType4KindE0ELNS_15FloatRoundStyleE2ESJ_EENS1_15EpilogueDefaultEEEEEvvEEEEvNT_6ParamsE,@function
        .size           _ZN7cutlass13device_kernelINS_4gemm6kernel13GemmUniversalIN4cute5tupleIJiiiiEEENS1_10collective13CollectiveMmaINS1_34MainloopSm90TmaGmmaWarpSpecializedILi4ENS5_IJNS4_1CILi1EEESB_SB_EEENS1_35KernelTmaWarpSpecializedCooperativeEEENS5_IJNSA_ILi256EEENSA_ILi512EEENSA_ILi32EEEEEENS_10bfloat16_tENS5_IJlSB_lEEESJ_SK_NS4_8TiledMMAINS4_8MMA_AtomIJNS4_4SM904GMMA28MMA_64x256x16_F32BF16BF16_SSILNSO_5MajorE0ELSQ_0ELNSO_7ScaleInE1ELSR_1EEEEEENS4_6LayoutINS5_IJNSA_ILi2EEESB_SB_EEENS5_IJSB_NSA_ILi0EEESX_EEEEENS5_IJNS4_10UnderscoreES10_S10_EEEEENS4_13SM90_TMA_LOADENS4_14ComposedLayoutINS4_7SwizzleILi2ELi4ELi3EEENS4_18smem_ptr_flag_bitsILi16EEENSU_INS5_IJNSA_ILi8EEESH_EEENS5_IJSH_SB_EEEEEEEvNS4_8identityES13_S1D_vS1E_EENS_8epilogue10collective6detail29Sm90TmaWarpSpecializedAdapterINS1H_15DefaultEpilogueISJ_SK_SK_NS1G_6thread17LinearCombinationISJ_Li1EffLNS1L_9ScaleType4KindE0ELNS_15FloatRoundStyleE2ESJ_EENS1_15EpilogueDefaultEEEEEvvEEEEvNT_6ParamsE,(.L_x_1088 - _ZN7cutlass13device_kernelINS_4gemm6kernel13GemmUniversalIN4cute5tupleIJiiiiEEENS1_10collective13CollectiveMmaINS1_34MainloopSm90TmaGmmaWarpSpecializedILi4ENS5_IJNS4_1CILi1EEESB_SB_EEENS1_35KernelTmaWarpSpecializedCooperativeEEENS5_IJNSA_ILi256EEENSA_ILi512EEENSA_ILi32EEEEEENS_10bfloat16_tENS5_IJlSB_lEEESJ_SK_NS4_8TiledMMAINS4_8MMA_AtomIJNS4_4SM904GMMA28MMA_64x256x16_F32BF16BF16_SSILNSO_5MajorE0ELSQ_0ELNSO_7ScaleInE1ELSR_1EEEEEENS4_6LayoutINS5_IJNSA_ILi2EEESB_SB_EEENS5_IJSB_NSA_ILi0EEESX_EEEEENS5_IJNS4_10UnderscoreES10_S10_EEEEENS4_13SM90_TMA_LOADENS4_14ComposedLayoutINS4_7SwizzleILi2ELi4ELi3EEENS4_18smem_ptr_flag_bitsILi16EEENSU_INS5_IJNSA_ILi8EEESH_EEENS5_IJSH_SB_EEEEEEEvNS4_8identityES13_S1D_vS1E_EENS_8epilogue10collective6detail29Sm90TmaWarpSpecializedAdapterINS1H_15DefaultEpilogueISJ_SK_SK_NS1G_6thread17LinearCombinationISJ_Li1EffLNS1L_9ScaleType4KindE0ELNS_15FloatRoundStyleE2ESJ_EENS1_15EpilogueDefaultEEEEEvvEEEEvNT_6ParamsE)
        .other          _ZN7cutlass13device_kernelINS_4gemm6kernel13GemmUniversalIN4cute5tupleIJiiiiEEENS1_10collective13CollectiveMmaINS1_34MainloopSm90TmaGmmaWarpSpecializedILi4ENS5_IJNS4_1CILi1EEESB_SB_EEENS1_35KernelTmaWarpSpecializedCooperativeEEENS5_IJNSA_ILi256EEENSA_ILi512EEENSA_ILi32EEEEEENS_10bfloat16_tENS5_IJlSB_lEEESJ_SK_NS4_8TiledMMAINS4_8MMA_AtomIJNS4_4SM904GMMA28MMA_64x256x16_F32BF16BF16_SSILNSO_5MajorE0ELSQ_0ELNSO_7ScaleInE1ELSR_1EEEEEENS4_6LayoutINS5_IJNSA_ILi2EEESB_SB_EEENS5_IJSB_NSA_ILi0EEESX_EEEEENS5_IJNS4_10UnderscoreES10_S10_EEEEENS4_13SM90_TMA_LOADENS4_14ComposedLayoutINS4_7SwizzleILi2ELi4ELi3EEENS4_18smem_ptr_flag_bitsILi16EEENSU_INS5_IJNSA_ILi8EEESH_EEENS5_IJSH_SB_EEEEEEEvNS4_8identityES13_S1D_vS1E_EENS_8epilogue10collective6detail29Sm90TmaWarpSpecializedAdapterINS1H_15DefaultEpilogueISJ_SK_SK_NS1G_6thread17LinearCombinationISJ_Li1EffLNS1L_9ScaleType4KindE0ELNS_15FloatRoundStyleE2ESJ_EENS1_15EpilogueDefaultEEEEEvvEEEEvNT_6ParamsE,@"STO_CUDA_ENTRY STV_DEFAULT"
_ZN7cutlass13device_kernelINS_4gemm6kernel13GemmUniversalIN4cute5tupleIJiiiiEEENS1_10collective13CollectiveMmaINS1_34MainloopSm90TmaGmmaWarpSpecializedILi4ENS5_IJNS4_1CILi1EEESB_SB_EEENS1_35KernelTmaWarpSpecializedCooperativeEEENS5_IJNSA_ILi256EEENSA_ILi512EEENSA_ILi32EEEEEENS_10bfloat16_tENS5_IJlSB_lEEESJ_SK_NS4_8TiledMMAINS4_8MMA_AtomIJNS4_4SM904GMMA28MMA_64x256x16_F32BF16BF16_SSILNSO_5MajorE0ELSQ_0ELNSO_7ScaleInE1ELSR_1EEEEEENS4_6LayoutINS5_IJNSA_ILi2EEESB_SB_EEENS5_IJSB_NSA_ILi0EEESX_EEEEENS5_IJNS4_10UnderscoreES10_S10_EEEEENS4_13SM90_TMA_LOADENS4_14ComposedLayoutINS4_7SwizzleILi2ELi4ELi3EEENS4_18smem_ptr_flag_bitsILi16EEENSU_INS5_IJNSA_ILi8EEESH_EEENS5_IJSH_SB_EEEEEEEvNS4_8identityES13_S1D_vS1E_EENS_8epilogue10collective6detail29Sm90TmaWarpSpecializedAdapterINS1H_15DefaultEpilogueISJ_SK_SK_NS1G_6thread17LinearCombinationISJ_Li1EffLNS1L_9ScaleType4KindE0ELNS_15FloatRoundStyleE2ESJ_EENS1_15EpilogueDefaultEEEEEvvEEEEvNT_6ParamsE:
[----:B------:R-:W0:Y:S02]  /*0000*/  LDC R1, c[0x0][0x28] ;  /* 0x00000a00ff017b82 */ /* 0x000e240000000800 */
[----:B0-----:R-:W-:Y:S01]  /*0010*/  VIADD R1, R1, 0xffffef28 ;  /* 0xffffef2801017836 */ /* 0x001fe20000000000 */
[----:B------:R-:W0:Y:S01]  /*0020*/  S2R R2, SR_TID.X ;  /* 0x0000000000027919 */ /* 0x000e220000002100 */
[----:B------:R-:W-:Y:S01]  /*0030*/  ELECT P0, URZ, PT ;  /* 0x00000000003f782f */ /* 0x000fe20003800000 */
[----:B------:R-:W-:Y:S01]  /*0040*/  BSSY B0, `(.L_x_0) ;  /* 0x0000015000007945 */ /* 0x000fe20003800000 */
[--C-:B0-----:R-:W-:Y:S02]  /*0050*/  SHF.R.U32.HI R0, RZ, 0x5, R2.reuse ;  /* 0x00000005ff007819 */ /* 0x101fe40000011602 */
[----:B------:R-:W-:-:S03]  /*0060*/  SHF.R.U32.HI R2, RZ, 0x7, R2 ;  /* 0x00000007ff027819 */ /* 0x000fc60000011602 */
[----:B------:R-:W0:Y:S04]  /*0070*/  SHFL.IDX PT, R3, R0, RZ, 0x1f ;  /* 0x00001fff00037589 */ /* 0x000e2800000e0000 */
[----:B------:R-:W1:Y:S01]  /*0080*/  SHFL.IDX PT, R2, R2, RZ, 0x1f ;  /* 0x00001fff02027589 */ /* 0x000e6200000e0000 */
[----:B0-----:R-:W-:Y:S02]  /*0090*/  R2UR UR4, R3 ;  /* 0x00000000030472ca */ /* 0x001fe400000e0000 */
[----:B-1----:R-:W-:-:S11]  /*00a0*/  R2UR UR6, R2 ;  /* 0x00000000020672ca */ /* 0x002fd600000e0000 */
[----:B------:R-:W-:Y:S02]  /*00b0*/  USHF.R.S32.HI UR5, URZ, 0x1f, UR4 ;  /* 0x0000001f3f057899 */ /* 0x000fe40008011404 */
[----:B------:R-:W-:Y:S02]  /*00c0*/  ISETP.NE.OR P0, PT, RZ, UR4, !P0 ;  /* 0x00000004ff007c0c */ /* 0x000fe4000c705670 */
[----:B------:R-:W-:-:S04]  /*00d0*/  ULEA.HI UR5, UR5, UR4, URZ, 0x2 ;  /* 0x0000000405057291 */ /* 0x000fc8000f8f103f */
[----:B------:R-:W-:-:S04]  /*00e0*/  ULOP3.LUT UR5, UR5, 0xfffffffc, URZ, 0xc0, !UPT ;  /* 0xfffffffc05057892 */ /* 0x000fc8000f8ec03f */
[----:B------:R-:W-:-:S03]  /*00f0*/  UIADD3 UR8, UR4, -UR5, URZ ;  /* 0x8000000504087290 */ /* 0x000fc6000fffe03f */
[----:B------:R-:W-:Y:S09]  /*0100*/  @P0 BRA `(.L_x_1) ;  /* 0x0000000000200947 */ /* 0x000ff20003800000 */
[----:B------:R-:W-:Y:S02]  /*0110*/  ULDC.64 UR4, c[0x0][0x198] ;  /* 0x0000660000047ab9 */ /* 0x000fe40000000a00 */
[----:B------:R-:W-:Y:S02]  /*0120*/  UIADD3 UR10, UP0, UR4, 0xf0, URZ ;  /* 0x000000f0040a7890 */ /* 0x000fe4000ff1e03f */
[----:B------:R-:W-:Y:S02]  /*0130*/  UIADD3 UR4, UP1, UR4, 0x1f0, URZ ;  /* 0x000001f004047890 */ /* 0x000fe4000ff3e03f */
[----:B------:R-:W-:Y:S02]  /*0140*/  UIADD3.X UR11, URZ, UR5, URZ, UP0, !UPT ;  /* 0x000000053f0b7290 */ /* 0x000fe400087fe43f */
[----:B------:R-:W-:-:S07]  /*0150*/  UIADD3.X UR5, URZ, UR5, URZ, UP1, !UPT ;  /* 0x000000053f057290 */ /* 0x000fce0008ffe43f */
[----:B------:R0:W-:Y:S02]  /*0160*/  UTMACCTL.PF [UR10] ;  /* 0x000000000a0079b9 */ /* 0x0001e40008040000 */
[----:B------:R0:W-:Y:S02]  /*0170*/  UTMACCTL.PF [UR4] ;  /* 0x00000000040079b9 */ /* 0x0001e40008040000 */
[----:B0-----:R-:W-:Y:S01]  /*0180*/  NOP ;  /* 0x0000000000007918 */ /* 0x001fe20000000000 */
.L_x_1:
[----:B------:R-:W-:Y:S05]  /*0190*/  BSYNC B0 ;  /* 0x0000000000007941 */ /* 0x000fea0003800000 */
.L_x_0:
[----:B------:R-:W0:Y:S01]  /*01a0*/  SHFL.IDX PT, R2, R0, RZ, 0x1f ;  /* 0x00001fff00027589 */ /* 0x000e2200000e0000 */
[----:B------:R-:W-:Y:S01]  /*01b0*/  UISETP.NE.AND UP0, UPT, UR8, 0x3, UPT ;  /* 0x000000030800788c */ /* 0x000fe2000bf05270 */
[----:B------:R-:W-:Y:S01]  /*01c0*/  ISETP.NE.AND P1, PT, RZ, UR6, PT ;  /* 0x00000006ff007c0c */ /* 0x000fe2000bf25270 */
[----:B------:R-:W-:Y:S02]  /*01d0*/  UIADD3 UR10, UR6, -0x1, URZ ;  /* 0xffffffff060a7890 */ /* 0x000fe4000fffe03f */
[----:B------:R-:W-:Y:S02]  /*01e0*/  UISETP.EQ.OR UP0, UPT, UR8, URZ, !UP0 ;  /* 0x0000003f0800728c */ /* 0x000fe4000c702670 */
[----:B------:R-:W-:Y:S02]  /*01f0*/  UISETP.GE.U32.AND UP1, UPT, UR10, 0x2, UPT ;  /* 0x000000020a00788c */ /* 0x000fe4000bf26070 */
[----:B------:R-:W-:-:S04]  /*0200*/  UISETP.EQ.AND UP0, UPT, UR6, URZ, UP0 ;  /* 0x0000003f0600728c */ /* 0x000fc80008702270 */
[----:B------:R-:W-:-:S04]  /*0210*/  USEL UR40, URZ, 0x1, !UP0 ;  /* 0x000000013f287887 */ /* 0x000fc8000c000000 */
[----:B------:R-:W-:Y:S01]  /*0220*/  USEL UR40, UR40, 0x2, UP1 ;  /* 0x0000000228287887 */ /* 0x000fe20008800000 */
[----:B0-----:R-:W-:-:S13]  /*0230*/  ISETP.NE.AND P0, PT, R2, RZ, PT ;  /* 0x000000ff0200720c */ /* 0x001fda0003f05270 */
[----:B------:R-:W-:Y:S05]  /*0240*/  @P0 BRA `(.L_x_2) ;  /* 0x0000000000580947 */ /* 0x000fea0003800000 */
[----:B------:R-:W0:Y:S01]  /*0250*/  S2UR UR9, SR_CgaCtaId ;  /* 0x00000000000979c3 */ /* 0x000e220000008800 */
[----:B------:R-:W-:Y:S01]  /*0260*/  UMOV UR4, 0x400 ;  /* 0x0000040000047882 */ /* 0x000fe20000000000 */
[----:B------:R-:W-:Y:S01]  /*0270*/  UMOV UR5, 0x1 ;  /* 0x0000000100057882 */ /* 0x000fe20000000000 */
[----:B------:R-:W-:Y:S01]  /*0280*/  UMOV UR6, 0x100 ;  /* 0x0000010000067882 */ /* 0x000fe20000000000 */
[----:B------:R-:W-:Y:S01]  /*0290*/  ELECT P0, URZ, PT ;  /* 0x00000000003f782f */ /* 0x000fe20003800000 */
[----:B------:R-:W-:-:S04]  /*02a0*/  UIADD3 UR6, -UR6, 0x100000, URZ ;  /* 0x0010000006067890 */ /* 0x000fc8000fffe13f */
[----:B------:R-:W-:Y:S02]  /*02b0*/  USHF.L.U32 UR7, UR6, 0xb, URZ ;  /* 0x0000000b06077899 */ /* 0x000fe4000800063f */
[----:B------:R-:W-:Y:S02]  /*02c0*/  USHF.L.U32 UR6, UR6, 0x1, URZ ;  /* 0x0000000106067899 */ /* 0x000fe4000800063f */
[----:B0-----:R-:W-:Y:S02]  /*02d0*/  ULEA UR9, UR9, UR4, 0x18 ;  /* 0x0000000409097291 */ /* 0x001fe4000f8ec03f */
[----:B------:R-:W-:-:S04]  /*02e0*/  UIADD3 UR4, -UR5, 0x100000, URZ ;  /* 0x0010000005047890 */ /* 0x000fc8000fffe13f */
[----:B------:R-:W-:Y:S02]  /*02f0*/  USHF.L.U32 UR5, UR4, 0xb, URZ ;  /* 0x0000000b04057899 */ /* 0x000fe4000800063f */
[----:B------:R-:W-:Y:S01]  /*0300*/  USHF.L.U32 UR4, UR4, 0x1, URZ ;  /* 0x0000000104047899 */ /* 0x000fe2000800063f */
[----:B------:R-:W0:Y:S11]  /*0310*/  FENCE.VIEW.ASYNC.S ;  /* 0x00000000000073c6 */ /* 0x000e360000000000 */
[----:B0-----:R0:W1:Y:S01]  /*0320*/  SYNCS.EXCH.64 URZ, [UR9], UR4 ;  /* 0x00000004093f75b2 */ /* 0x0010620008000100 */
[----:B------:R0:W2:Y:S01]  /*0330*/  SYNCS.EXCH.64 URZ, [UR9+0x20], UR6 ;  /* 0x00002006093f75b2 */ /* 0x0000a20008000100 */
[----:B------:R0:W3:Y:S01]  /*0340*/  SYNCS.EXCH.64 URZ, [UR9+0x8], UR4 ;  /* 0x00000804093f75b2 */ /* 0x0000e20008000100 */
[----:B------:R0:W4:Y:S01]  /*0350*/  SYNCS.EXCH.64 URZ, [UR9+0x28], UR6 ;  /* 0x00002806093f75b2 */ /* 0x0001220008000100 */
[----:B------:R0:W0:Y:S01]  /*0360*/  SYNCS.EXCH.64 URZ, [UR9+0x10], UR4 ;  /* 0x00001004093f75b2 */ /* 0x0000220008000100 */
[----:B------:R0:W0:Y:S01]  /*0370*/  SYNCS.EXCH.64 URZ, [UR9+0x30], UR6 ;  /* 0x00003006093f75b2 */ /* 0x0000220008000100 */
[----:B------:R0:W0:Y:S01]  /*0380*/  SYNCS.EXCH.64 URZ, [UR9+0x18], UR4 ;  /* 0x00001804093f75b2 */ /* 0x0000220008000100 */
[----:B------:R0:W0:Y:S01]  /*0390*/  SYNCS.EXCH.64 URZ, [UR9+0x38], UR6 ;  /* 0x00003806093f75b2 */ /* 0x0000220008000100 */
[----:B------:R-:W-:Y:S01]  /*03a0*/  NOP ;  /* 0x0000000000007918 */ /* 0x000fe20000000000 */
.L_x_2:
[----:B------:R-:W5:Y:S01]  /*03b0*/  SHFL.IDX PT, R0, R0, RZ, 0x1f ;  /* 0x00001fff00007589 */ /* 0x000f6200000e0000 */
[----:B------:R-:W1:Y:S01]  /*03c0*/  LDC R2, c[0x0][0x65c] ;  /* 0x00019700ff027b82 */ /* 0x000e620000000800 */
[----:B------:R-:W-:Y:S01]  /*03d0*/  ELECT P0, URZ, PT ;  /* 0x00000000003f782f */ /* 0x000fe20003800000 */
[----:B------:R-:W-:Y:S01]  /*03e0*/  IMAD.MOV.U32 R5, RZ, RZ, RZ ;  /* 0x000000ffff057224 */ /* 0x000fe200078e00ff */
[----:B------:R-:W2:Y:S01]  /*03f0*/  S2R R4, SR_CTAID.X ;  /* 0x0000000000047919 */ /* 0x000ea20000002500 */
[----:B0-----:R-:W-:Y:S01]  /*0400*/  UMOV UR4, 0x20 ;  /* 0x0000002000047882 */ /* 0x001fe20000000000 */
[----:B------:R-:W-:Y:S01]  /*0410*/  NOP ;  /* 0x0000000000007918 */ /* 0x000fe20000000000 */
[----:B------:R-:W-:Y:S01]  /*0420*/  NOP ;  /* 0x0000000000007918 */ /* 0x000fe20000000000 */
[----:B------:R-:W-:Y:S02]  /*0430*/  LOP3.LUT R18, R18, 0xf7ffffff, RZ, 0xc0, !PT ;  /* 0xf7ffffff12127812 */ /* 0x000fe400078ec0ff */
[----:B-----5:R-:W-:-:S02]  /*0440*/  ISETP.NE.OR P0, PT, R0, RZ, !P0 ;  /* 0x000000ff0000720c */ /* 0x020fc40004705670 */
[----:B-1----:R-:W-:Y:S01]  /*0450*/  ISETP.NE.AND P2, PT, R2, 0x1, PT ;  /* 0x000000010200780c */ /* 0x002fe20003f45270 */
[----:B------:R-:W0:Y:S10]  /*0460*/  S2R R0, SR_CTAID.Y ;  /* 0x0000000000007919 */ /* 0x000e340000002600 */
[----:B------:R-:W-:Y:S01]  /*0470*/  VOTEU.ALL UP0, P0 ;  /* 0x00000000003f7886 */ /* 0x000fe20000000000 */
[----:B------:R-:W-:Y:S01]  /*0480*/  VOTEU.ALL UP1, P0 ;  /* 0x00000000003f7886 */ /* 0x000fe20000020000 */
[----:B------:R-:W2:Y:S01]  /*0490*/  @P2 LDC R7, c[0x0][0x10] ;  /* 0x00000400ff072b82 */ /* 0x000ea20000000800 */
[----:B------:R-:W-:Y:S01]  /*04a0*/  @P2 IMAD.MOV.U32 R3, RZ, RZ, RZ ;  /* 0x000000ffff032224 */ /* 0x000fe200078e00ff */
[----:B------:R-:W-:Y:S01]  /*04b0*/  @P2 LOP3.LUT R18, R18, 0x8000000, RZ, 0xfc, !PT ;  /* 0x0800000012122812 */ /* 0x000fe200078efcff */
[----:B------:R-:W-:Y:S01]  /*04c0*/  @P2 IMAD.MOV.U32 R11, RZ, RZ, RZ ;  /* 0x000000ffff0b2224 */ /* 0x000fe200078e00ff */
[----:B------:R-:W-:Y:S01]  /*04d0*/  @!UP0 UMOV UR6, 0x400 ;  /* 0x0000040000068882 */ /* 0x000fe20000000000 */
[----:B------:R-:W-:-:S04]  /*04e0*/  @!UP0 UIADD3 UR4, -UR4, 0x100000, URZ ;  /* 0x0010000004048890 */ /* 0x000fc8000fffe13f */
[----:B------:R-:W-:Y:S02]  /*04f0*/  @!UP0 USHF.L.U32 UR5, UR4, 0xb, URZ ;  /* 0x0000000b04058899 */ /* 0x000fe4000800063f */
[----:B------:R-:W-:Y:S01]  /*0500*/  @!UP0 USHF.L.U32 UR4, UR4, 0x1, URZ ;  /* 0x0000000104048899 */ /* 0x000fe2000800063f */
[----:B------:R-:W1:Y:S08]  /*0510*/  @!P2 LDC R9, c[0x0][0xc] ;  /* 0x00000300ff09ab82 */ /* 0x000e700000000800 */
[----:B------:R-:W5:Y:S01]  /*0520*/  @!UP0 S2UR UR7, SR_CgaCtaId ;  /* 0x00000000000789c3 */ /* 0x000f620000008800 */
[----:B0-----:R-:W-:-:S04]  /*0530*/  @P2 IMAD.MOV.U32 R2, RZ, RZ, R0 ;  /* 0x000000ffff022224 */ /* 0x001fc800078e0000 */
[----:B--2---:R-:W-:-:S04]  /*0540*/  @P2 IMAD.WIDE.U32 R6, R4, R7, R2 ;  /* 0x0000000704062225 */ /* 0x004fc800078e0002 */
[----:B------:R-:W-:Y:S02]  /*0550*/  @P2 IMAD.MOV.U32 R16, RZ, RZ, R6 ;  /* 0x000000ffff102224 */ /* 0x000fe400078e0006 */
[----:B------:R-:W-:Y:S02]  /*0560*/  @P2 IMAD.IADD R17, R7, 0x1, R11 ;  /* 0x0000000107112824 */ /* 0x000fe400078e020b */
[----:B-1----:R-:W-:-:S04]  /*0570*/  @!P2 IMAD.WIDE.U32 R2, R9, R0, R4 ;  /* 0x000000000902a225 */ /* 0x002fc800078e0004 */
[----:B------:R-:W-:Y:S02]  /*0580*/  @!P2 IMAD.MOV.U32 R16, RZ, RZ, R2 ;  /* 0x000000ffff10a224 */ /* 0x000fe400078e0002 */
[----:B------:R-:W-:Y:S01]  /*0590*/  @!P2 IMAD.MOV.U32 R17, RZ, RZ, R3 ;  /* 0x000000ffff11a224 */ /* 0x000fe200078e0003 */
[----:B-----5:R-:W-:Y:S02]  /*05a0*/  @!UP0 ULEA UR6, UR7, UR6, 0x18 ;  /* 0x0000000607068291 */ /* 0x020fe4000f8ec03f */
[----:B------:R0:W-:Y:S01]  /*05b0*/  STL [R1+0x604], R16 ;  /* 0x0006041001007387 */ /* 0x0001e20000100800 */
[----:B------:R-:W-:-:S03]  /*05c0*/  VOTEU.ALL UP0, P0 ;  /* 0x00000000003f7886 */ /* 0x000fc60000000000 */
[----:B------:R0:W-:Y:S04]  /*05d0*/  STL [R1+0x600], R17 ;  /* 0x0006001101007387 */ /* 0x0001e80000100800 */
[----:B------:R-:W1:Y:S02]  /*05e0*/  FENCE.VIEW.ASYNC.S ;  /* 0x00000000000073c6 */ /* 0x000e640000000000 */
[----:B-1----:R0:W3:Y:S01]  /*05f0*/  @!UP0 SYNCS.EXCH.64 URZ, [UR6+0x50], UR4 ;  /* 0x00005004063f85b2 */ /* 0x0020e20008000100 */
[----:B------:R0:W3:Y:S01]  /*0600*/  @!UP1 SYNCS.EXCH.64 URZ, [UR6+0x58], UR4 ;  /* 0x00005804063f95b2 */ /* 0x0000e20008000100 */
[----:B------:R-:W-:Y:S01]  /*0610*/  NOP ;  /* 0x0000000000007918 */ /* 0x000fe20000000000 */
[----:B---34-:R-:W-:Y:S06]  /*0620*/  BAR.SYNC.DEFER_BLOCKING 0x0 ;  /* 0x0000000000007b1d */ /* 0x018fec0000010000 */
[----:B0-----:R-:W-:Y:S05]  /*0630*/  @!P1 BRA `(.L_x_3) ;  /* 0x0000030c00a49947 */ /* 0x001fea0003800000 */
[----:B------:R-:W-:-:S06]  /*0640*/  UISETP.GT.U32.AND UP0, UPT, UR10, 0x1, UPT ;  /* 0x000000010a00788c */ /* 0x000fcc000bf04070 */
[----:B------:R-:W-:-:S13]  /*0650*/  PLOP3.LUT P0, PT, PT, PT, UP0, 0x80, 0x0 ;  /* 0x000000000000781c */ /* 0x000fda0003f0f008 */
[----:B------:R-:W-:Y:S05]  /*0660*/  @P0 EXIT ;  /* 0x000000000000094d */ /* 0x000fea0003800000 */
[----:B------:R-:W-:Y:S01]  /*0670*/  ULDC.64 UR4, c[0x0][0x650] ;  /* 0x0001940000047ab9 */ /* 0x000fe20000000a00 */
[----:B------:R-:W-:Y:S01]  /*0680*/  UMOV UR41, 0xffffffff ;  /* 0xffffffff00297882 */ /* 0x000fe20000000000 */
[----:B------:R-:W-:Y:S01]  /*0690*/  ISETP.GE.U32.AND P0, PT, R16, UR4, PT ;  /* 0x0000000410007c0c */ /* 0x000fe2000bf06070 */
[----:B------:R-:W-:Y:S01]  /*06a0*/  UMOV UR42, 0xffffffff ;  /* 0xffffffff002a7882 */ /* 0x000fe20000000000 */
[----:B------:R-:W-:Y:S01]  /*06b0*/  UMOV UR45, 0xffffffff ;  /* 0xffffffff002d7882 */ /* 0x000fe20000000000 */
[----:B------:R-:W-:Y:S02]  /*06c0*/  PRMT R6, RZ, 0x7610, R6 ;  /* 0x00007610ff067816 */ /* 0x000fe40000000006 */
[----:B------:R-:W-:-:S13]  /*06d0*/  ISETP.GE.U32.AND.EX P0, PT, R17, UR5, PT, P0 ;  /* 0x0000000511007c0c */ /* 0x000fda000bf06100 */
[----:B------:R-:W-:Y:S05]  /*06e0*/  @P0 BRA `(.L_x_4) ;  /* 0x00000004006c0947 */ /* 0x000fea0003800000 */
[----:B------:R-:W0:Y:S01]  /*06f0*/  LDC.64 R12, c[0x0][0x628] ;  /* 0x00018a00ff0c7b82 */ /* 0x000e220000000a00 */
[----:B------:R-:W-:Y:S02]  /*0700*/  IMAD.MOV.U32 R2, RZ, RZ, R16 ;  /* 0x000000ffff027224 */ /* 0x000fe400078e0010 */
[----:B------:R-:W-:-:S05]  /*0710*/  IMAD.MOV.U32 R3, RZ, RZ, R17 ;  /* 0x000000ffff037224 */ /* 0x000fca00078e0011 */
[----:B------:R-:W1:Y:S08]  /*0720*/  LDC R10, c[0x0][0x630] ;  /* 0x00018c00ff0a7b82 */ /* 0x000e700000000800 */
[----:B------:R-:W2:Y:S01]  /*0730*/  LDC.64 R14, c[0x0][0x620] ;  /* 0x00018800ff0e7b82 */ /* 0x000ea20000000a00 */
[----:B0-----:R-:W-:-:S04]  /*0740*/  ISETP.NE.U32.AND P0, PT, R12, RZ, PT ;  /* 0x000000ff0c00720c */ /* 0x001fc80003f05070 */
[----:B------:R-:W-:-:S13]  /*0750*/  ISETP.NE.AND.EX P0, PT, R13, RZ, PT, P0 ;  /* 0x000000ff0d00720c */ /* 0x000fda0003f05300 */
[----:B-12---:R-:W-:Y:S05]  /*0760*/  @!P0 BRA `(.L_x_5) ;  /* 0x0000000000288947 */ /* 0x006fea0003800000 */
[----:B------:R-:W0:Y:S02]  /*0770*/  LDC R9, c[0x0][0x634] ;  /* 0x00018d00ff097b82 */ /* 0x000e240000000800 */
[----:B0-----:R-:W-:-:S05]  /*0780*/  IADD3 R9, P0, R16, R9, RZ ;  /* 0x0000000910097210 */ /* 0x001fca0007f1e0ff */
[----:B------:R-:W-:-:S04]  /*0790*/  IMAD.X R11, RZ, RZ, R17, P0 ;  /* 0x000000ffff0b7224 */ /* 0x000fc800000e0611 */
[----:B------:R-:W-:-:S04]  /*07a0*/  IMAD.WIDE.U32 R2, R11, R12, RZ ;  /* 0x0000000c0b027225 */ /* 0x000fc800078e00ff */
[----:B------:R-:W-:-:S04]  /*07b0*/  IMAD.WIDE.U32 R6, P0, R9, R13, R2 ;  /* 0x0000000d09067225 */ /* 0x000fc80007800002 */
[----:B------:R-:W-:-:S04]  /*07c0*/  IMAD.WIDE.U32 R2, R9, R12, RZ ;  /* 0x0000000c09027225 */ /* 0x000fc800078e00ff */
[----:B------:R-:W-:Y:S01]  /*07d0*/  IMAD.X R9, RZ, RZ, RZ, P0 ;  /* 0x000000ffff097224 */ /* 0x000fe200000e06ff */
[----:B------:R-:W-:Y:S01]  /*07e0*/  IADD3 RZ, P0, R3, R6, RZ ;  /* 0x0000000603ff7210 */ /* 0x000fe20007f1e0ff */
[----:B------:R-:W-:-:S04]  /*07f0*/  IMAD.MOV.U32 R8, RZ, RZ, R7 ;  /* 0x000000ffff087224 */ /* 0x000fc800078e0007 */
[----:B------:R-:W-:-:S08]  /*0800*/  IMAD.WIDE.U32.X R2, R11, R13, R8, P0 ;  /* 0x0000000d0b027225 */ /* 0x000fd000000e0408 */
.L_x_5:
[-CC-:B------:R-:W-:Y:S01]  /*0810*/  SHF.R.U64 R24, R2, R10.reuse, R3.reuse ;  /* 0x0000000a02187219 */ /* 0x180fe20000001203 */
[----:B------:R-:W0:Y:S01]  /*0820*/  LDC.64 R20, c[0x0][0x640] ;  /* 0x00019000ff147b82 */ /* 0x000e220000000a00 */
[----:B------:R-:W-:Y:S01]  /*0830*/  SHF.R.U32.HI R2, RZ, R10, R3 ;  /* 0x0000000aff027219 */ /* 0x000fe20000011603 */
[----:B------:R-:W-:Y:S01]  /*0840*/  ULDC UR4, c[0x0][0x150] ;  /* 0x0000540000047ab9 */ /* 0x000fe20000000800 */
[----:B------:R-:W-:Y:S01]  /*0850*/  IADD3 R9, P0, RZ, -R24, RZ ;  /* 0x80000018ff097210 */ /* 0x000fe20007f1e0ff */
[----:B------:R-:W-:Y:S01]  /*0860*/  IMAD.MOV.U32 R3, RZ, RZ, R17 ;  /* 0x000000ffff037224 */ /* 0x000fe200078e0011 */
[----:B------:R-:W-:-:S03]  /*0870*/  I2FP.F32.U32 R5, R4 ;  /* 0x0000000400057245 */ /* 0x000fc60000201000 */
[----:B------:R-:W1:Y:S01]  /*0880*/  LDC R8, c[0x0][0x618] ;  /* 0x00018600ff087b82 */ /* 0x000e620000000800 */
[----:B------:R-:W-:Y:S02]  /*0890*/  IMAD.X R11, RZ, RZ, ~R2, P0 ;  /* 0x000000ffff0b7224 */ /* 0x000fe400000e0e02 */
[----:B------:R-:W-:Y:S01]  /*08a0*/  FMUL R5, R5, UR4 ;  /* 0x0000000405057c20 */ /* 0x000fe20008400000 */
[----:B------:R-:W-:Y:S01]  /*08b0*/  IMAD.MOV.U32 R2, RZ, RZ, R16 ;  /* 0x000000ffff027224 */ /* 0x000fe200078e0010 */
[----:B------:R-:W-:Y:S01]  /*08c0*/  ULDC UR4, c[0x0][0x154] ;  /* 0x0000550000047ab9 */ /* 0x000fe20000000800 */
[-C--:B------:R-:W-:Y:S02]  /*08d0*/  IMAD R6, R11, R14.reuse, RZ ;  /* 0x0000000e0b067224 */ /* 0x080fe400078e02ff */
[C---:B------:R-:W-:Y:S01]  /*08e0*/  IMAD.WIDE.U32 R2, R9.reuse, R14, R2 ;  /* 0x0000000e09027225 */ /* 0x040fe200078e0002 */
[----:B------:R-:W2:Y:S01]  /*08f0*/  LDC R7, c[0x0][0x144] ;  /* 0x00005100ff077b82 */ /* 0x000ea20000000800 */
[----:B------:R-:W3:Y:S02]  /*0900*/  F2I.U32.TRUNC.NTZ R5, R5 ;  /* 0x0000000500057305 */ /* 0x000ee4000020f000 */
[----:B------:R-:W-:-:S04]  /*0910*/  IMAD R9, R9, R15, R6 ;  /* 0x0000000f09097224 */ /* 0x000fc800078e0206 */
[----:B------:R-:W-:Y:S01]  /*0920*/  IMAD.IADD R3, R3, 0x1, R9 ;  /* 0x0000000103037824 */ /* 0x000fe200078e0209 */
[----:B------:R-:W4:Y:S01]  /*0930*/  LDC R10, c[0x0][0x608] ;  /* 0x00018200ff0a7b82 */ /* 0x000f220000000800 */
[----:B0-----:R-:W-:-:S04]  /*0940*/  ISETP.NE.U32.AND P0, PT, R20, RZ, PT ;  /* 0x000000ff1400720c */ /* 0x001fc80003f05070 */
[----:B------:R-:W-:-:S03]  /*0950*/  ISETP.NE.AND.EX P0, PT, R21, RZ, PT, P0 ;  /* 0x000000ff1500720c */ /* 0x000fc60003f05300 */
[----:B------:R-:W0:Y:S01]  /*0960*/  LDC R15, c[0x0][0x658] ;  /* 0x00019600ff0f7b82 */ /* 0x000e220000000800 */
[----:B-1----:R-:W-:Y:S01]  /*0970*/  SHF.R.U64 R12, R2, R8, R3 ;  /* 0x00000008020c7219 */ /* 0x002fe20000001203 */
[----:B---3--:R-:W-:Y:S01]  /*0980*/  IMAD.MOV R6, RZ, RZ, -R5 ;  /* 0x000000ffff067224 */ /* 0x008fe200078e0a05 */
[----:B------:R-:W-:Y:S02]  /*0990*/  I2FP.F32.U32 R2, R0 ;  /* 0x0000000000027245 */ /* 0x000fe40000201000 */
[----:B------:R-:W-:-:S03]  /*09a0*/  SHF.R.U32.HI R5, RZ, R8, R3 ;  /* 0x00000008ff057219 */ /* 0x000fc60000011603 */
[----:B------:R-:W1:Y:S01]  /*09b0*/  LDC R13, c[0x0][0x148] ;  /* 0x00005200ff0d7b82 */ /* 0x000e620000000800 */
[----:B--2---:R-:W-:Y:S02]  /*09c0*/  IMAD R8, R7, R6, R4 ;  /* 0x0000000607087224 */ /* 0x004fe400078e0204 */
[----:B------:R-:W-:Y:S01]  /*09d0*/  FMUL R3, R2, UR4 ;  /* 0x0000000402037c20 */ /* 0x000fe20008400000 */
[----:B------:R-:W-:Y:S02]  /*09e0*/  IMAD.MOV.U32 R2, RZ, RZ, -0x1 ;  /* 0xffffffffff027424 */ /* 0x000fe400078e00ff */
[----:B------:R-:W-:Y:S01]  /*09f0*/  IMAD.MOV.U32 R6, RZ, RZ, 0x1 ;  /* 0x00000001ff067424 */ /* 0x000fe200078e00ff */
[----:B------:R2:W3:Y:S01]  /*0a00*/  F2I.U32.TRUNC.NTZ R11, R3 ;  /* 0x00000003000b7305 */ /* 0x0004e2000020f000 */
[----:B------:R-:W1:Y:S01]  /*0a10*/  LDC R17, c[0x0][0x600] ;  /* 0x00018000ff117b82 */ /* 0x000e620000000800 */
[-CC-:B----4-:R-:W-:Y:S02]  /*0a20*/  SHF.R.U64 R23, R12, R10.reuse, R5.reuse ;  /* 0x0000000a0c177219 */ /* 0x190fe40000001205 */
[----:B------:R-:W-:-:S05]  /*0a30*/  SHF.R.U32.HI R4, RZ, R10, R5 ;  /* 0x0000000aff047219 */ /* 0x000fca0000011605 */
[----:B------:R-:W4:Y:S01]  /*0a40*/  LDC R14, c[0x0][0x648] ;  /* 0x00019200ff0e7b82 */ /* 0x000f220000000800 */
[-CC-:B0-----:R-:W-:Y:S02]  /*0a50*/  SHF.R.U64 R22, R23, R15.reuse, R4.reuse ;  /* 0x0000000f17167219 */ /* 0x181fe40000001204 */
[-C--:B------:R-:W-:Y:S02]  /*0a60*/  SHF.L.U32 R2, R2, R15.reuse, RZ ;  /* 0x0000000f02027219 */ /* 0x080fe400000006ff */
[-C--:B------:R-:W-:Y:S02]  /*0a70*/  SHF.R.U32.HI R4, RZ, R15.reuse, R4 ;  /* 0x0000000fff047219 */ /* 0x080fe40000011604 */
[----:B------:R-:W-:Y:S01]  /*0a80*/  LOP3.LUT R10, RZ, R2, RZ, 0x33, !PT ;  /* 0x00000002ff0a7212 */ /* 0x000fe200078e33ff */
[----:B------:R-:W0:Y:S01]  /*0a90*/  LDC R19, c[0x0][0x638] ;  /* 0x00018e00ff137b82 */ /* 0x000e220000000800 */
[----:B------:R-:W-:Y:S01]  /*0aa0*/  SHF.L.U32 R9, R6, R15, RZ ;  /* 0x0000000f06097219 */ /* 0x000fe200000006ff */
[----:B------:R-:W-:-:S02]  /*0ab0*/  IMAD.MOV.U32 R2, RZ, RZ, R22 ;  /* 0x000000ffff027224 */ /* 0x000fc400078e0016 */
[----:B--2---:R-:W-:-:S04]  /*0ac0*/  IMAD.MOV.U32 R3, RZ, RZ, R4 ;  /* 0x000000ffff037224 */ /* 0x004fc800078e0004 */
[----:B------:R-:W2:Y:S01]  /*0ad0*/  LDC R16, c[0x0][0x610] ;  /* 0x00018400ff107b82 */ /* 0x000ea20000000800 */
[----:B---3--:R-:W-:Y:S05]  /*0ae0*/  @!P0 BRA `(.L_x_6) ;  /* 0x0000000000288947 */ /* 0x008fea0003800000 */
[----:B------:R-:W3:Y:S02]  /*0af0*/  LDC R7, c[0x0][0x64c] ;  /* 0x00019300ff077b82 */ /* 0x000ee40000000800 */
[----:B---3--:R-:W-:-:S05]  /*0b00*/  IADD3 R7, P0, R22, R7, RZ ;  /* 0x0000000716077210 */ /* 0x008fca0007f1e0ff */
        /* <DEDUP_REMOVED lines=8> */
.L_x_6:
[----:B----4-:R-:W-:Y:S01]  /*0b90*/  SHF.R.U64 R2, R2, R14, R3 ;  /* 0x0000000e02027219 */ /* 0x010fe20000001203 */
[----:B-1----:R-:W-:Y:S01]  /*0ba0*/  VIADD R3, R17, 0xffffffff ;  /* 0xffffffff11037836 */ /* 0x002fe20000000000 */
[----:B------:R-:W-:Y:S01]  /*0bb0*/  LOP3.LUT R10, R23, R10, RZ, 0xc0, !PT ;  /* 0x0000000a170a7212 */ /* 0x000fe200078ec0ff */
[----:B------:R-:W-:Y:S01]  /*0bc0*/  IMAD.MOV R11, RZ, RZ, -R11 ;  /* 0x000000ffff0b7224 */ /* 0x000fe200078e0a0b */
[----:B------:R-:W-:Y:S01]  /*0bd0*/  R2UR UR45, R24 ;  /* 0x00000000182d72ca */ /* 0x000fe200000e0000 */
[----:B------:R-:W-:Y:S01]  /*0be0*/  IMAD.MOV R4, RZ, RZ, -R2 ;  /* 0x000000ffff047224 */ /* 0x000fe200078e0a02 */
[----:B------:R-:W-:Y:S01]  /*0bf0*/  LOP3.LUT R3, R12, R3, RZ, 0xc0, !PT ;  /* 0x000000030c037212 */ /* 0x000fe200078ec0ff */
[----:B------:R-:W-:Y:S02]  /*0c00*/  @P2 IMAD R8, R13, R11, R0 ;  /* 0x0000000b0d082224 */ /* 0x000fe400078e0200 */
[----:B------:R-:W-:Y:S02]  /*0c10*/  IMAD R9, R9, R2, R10 ;  /* 0x0000000209097224 */ /* 0x000fe400078e020a */
[----:B0-----:R-:W-:-:S02]  /*0c20*/  IMAD R0, R4, R19, R22 ;  /* 0x0000001304007224 */ /* 0x001fc400078e0216 */
[----:B--2---:R-:W-:Y:S02]  /*0c30*/  IMAD R8, R9, R16, R8 ;  /* 0x0000001009087224 */ /* 0x004fe400078e0208 */
[----:B------:R-:W-:Y:S02]  /*0c40*/  IMAD R3, R0, R17, R3 ;  /* 0x0000001100037224 */ /* 0x000fe400078e0203 */
[----:B------:R-:W-:-:S03]  /*0c50*/  IMAD.MOV.U32 R6, RZ, RZ, 0x1 ;  /* 0x00000001ff067424 */ /* 0x000fc600078e00ff */
[----:B------:R-:W-:Y:S02]  /*0c60*/  SEL R0, R3, R8, !P2 ;  /* 0x0000000803007207 */ /* 0x000fe40005000000 */
[----:B------:R-:W-:Y:S02]  /*0c70*/  SEL R8, R8, R3, !P2 ;  /* 0x0000000308087207 */ /* 0x000fe40005000000 */
[----:B------:R-:W-:Y:S02]  /*0c80*/  R2UR UR42, R0 ;  /* 0x00000000002a72ca */ /* 0x000fe400000e0000 */
[----:B------:R-:W-:-:S15]  /*0c90*/  R2UR UR41, R8 ;  /* 0x00000000082972ca */ /* 0x000fde00000e0000 */
.L_x_4:
[----:B------:R-:W-:-:S08]  /*0ca0*/  NOP ;  /* 0x0000000000007918 */ /* 0x000fd00000000000 */
[----:B------:R-:W0:Y:S02]  /*0cb0*/  USETMAXREG.TRY_ALLOC.CTAPOOL UP0, 0xf0 ;  /* 0x000000f0000079c8 */ /* 0x000e240008000600 */
[----:B0-----:R-:W-:-:S13]  /*0cc0*/  PLOP3.LUT P0, PT, PT, PT, UP0, 0x80, 0x0 ;  /* 0x000000000000781c */ /* 0x001fda0003f0f008 */
[----:B------:R-:W-:Y:S05]  /*0cd0*/  @!P0 BRA `(.L_x_4) ;  /* 0xfffffffc00f08947 */ /* 0x000fea000383ffff */
[----:B------:R-:W-:Y:S01]  /*0ce0*/  ULDC.64 UR4, c[0x0][0x598] ;  /* 0x0001660000047ab9 */ /* 0x000fe20000000a00 */
[----:B------:R-:W-:Y:S01]  /*0cf0*/  ULDC.64 UR36, c[0x0][0x208] ;  /* 0x0000820000247ab9 */ /* 0x000fe20000000a00 */
[----:B------:R-:W-:-:S04]  /*0d00*/  ISETP.NE.U32.AND P0, PT, RZ, UR4, PT ;  /* 0x00000004ff007c0c */ /* 0x000fc8000bf05070 */
[----:B------:R-:W-:-:S13]  /*0d10*/  ISETP.NE.AND.EX P0, PT, RZ, UR5, PT, P0 ;  /* 0x00000005ff007c0c */ /* 0x000fda000bf05300 */
[----:B------:R-:W-:Y:S05]  /*0d20*/  @!P0 BRA `(.L_x_7) ;  /* 0x00000000001c8947 */ /* 0x000fea0003800000 */
[----:B------:R-:W0:Y:S02]  /*0d30*/  LDC.64 R2, c[0x0][0x598] ;  /* 0x00016600ff027b82 */ /* 0x000e240000000a00 */
[----:B0-----:R-:W2:Y:S02]  /*0d40*/  LDG.E.64 R2, desc[UR36][R2.64] ;  /* 0x0000002402027981 */ /* 0x001ea4000c1e1b00 */
[----:B--2---:R-:W-:-:S04]  /*0d50*/  ISETP.NE.U32.AND P0, PT, R2, RZ, PT ;  /* 0x000000ff0200720c */ /* 0x004fc80003f05070 */
[----:B------:R-:W-:-:S13]  /*0d60*/  ISETP.NE.AND.EX P0, PT, R3, RZ, PT, P0 ;  /* 0x000000ff0300720c */ /* 0x000fda0003f05300 */
[----:B------:R-:W-:Y:S05]  /*0d70*/  @!P0 BRA `(.L_x_7) ;  /* 0x0000000000088947 */ /* 0x000fea0003800000 */
[----:B------:R0:W5:Y:S01]  /*0d80*/  LD.E R2, desc[UR36][R2.64] ;  /* 0x0000002402027980 */ /* 0x000162000c101900 */
[----:B------:R-:W-:Y:S05]  /*0d90*/  BRA `(.L_x_8) ;  /* 0x0000000000247947 */ /* 0x000fea0003800000 */
.L_x_7:
[----:B------:R-:W-:Y:S02]  /*0da0*/  ULDC.64 UR4, c[0x0][0x588] ;  /* 0x0001620000047ab9 */ /* 0x000fe40000000a00 */
[----:B------:R-:W-:-:S04]  /*0db0*/  ISETP.NE.U32.AND P0, PT, RZ, UR4, PT ;  /* 0x00000004ff007c0c */ /* 0x000fc8000bf05070 */
[----:B------:R-:W-:-:S13]  /*0dc0*/  ISETP.NE.AND.EX P0, PT, RZ, UR5, PT, P0 ;  /* 0x00000005ff007c0c */ /* 0x000fda000bf05300 */
[----:B------:R-:W-:Y:S05]  /*0dd0*/  @!P0 BRA `(.L_x_9) ;  /* 0x00000000000c8947 */ /* 0x000fea0003800000 */
[----:B------:R-:W0:Y:S02]  /*0de0*/  LDC.64 R2, c[0x0][0x588] ;  /* 0x00016200ff027b82 */ /* 0x000e240000000a00 */
[----:B0-----:R1:W5:Y:S01]  /*0df0*/  LDG.E R2, desc[UR36][R2.64] ;  /* 0x0000002402027981 */ /* 0x001362000c1e1900 */
[----:B------:R-:W-:Y:S05]  /*0e00*/  BRA `(.L_x_8) ;  /* 0x0000000000087947 */ /* 0x000fea0003800000 */
.L_x_9:
[----:B------:R-:W-:Y:S02]  /*0e10*/  ULDC UR4, c[0x0][0x580] ;  /* 0x0001600000047ab9 */ /* 0x000fe40000000800 */
[----:B------:R-:W-:-:S07]  /*0e20*/  IMAD.U32 R2, RZ, RZ, UR4 ;  /* 0x00000004ff027e24 */ /* 0x000fce000f8e00ff */
.L_x_8:
[----:B------:R-:W-:Y:S02]  /*0e30*/  ULDC.64 UR4, c[0x0][0x5a0] ;  /* 0x0001680000047ab9 */ /* 0x000fe40000000a00 */
[----:B------:R-:W-:-:S04]  /*0e40*/  ISETP.NE.U32.AND P0, PT, RZ, UR4, PT ;  /* 0x00000004ff007c0c */ /* 0x000fc8000bf05070 */
[----:B------:R-:W-:-:S13]  /*0e50*/  ISETP.NE.AND.EX P0, PT, RZ, UR5, PT, P0 ;  /* 0x00000005ff007c0c */ /* 0x000fda000bf05300 */
[----:B------:R-:W-:Y:S05]  /*0e60*/  @!P0 BRA `(.L_x_10) ;  /* 0x00000000001c8947 */ /* 0x000fea0003800000 */
[----:B------:R-:W2:Y:S02]  /*0e70*/  LDC.64 R4, c[0x0][0x5a0] ;  /* 0x00016800ff047b82 */ /* 0x000ea40000000a00 */
[----:B--2---:R-:W2:Y:S02]  /*0e80*/  LDG.E.64 R4, desc[UR36][R4.64] ;  /* 0x0000002404047981 */ /* 0x004ea4000c1e1b00 */
[----:B--2---:R-:W-:-:S04]  /*0e90*/  ISETP.NE.U32.AND P0, PT, R4, RZ, PT ;  /* 0x000000ff0400720c */ /* 0x004fc80003f05070 */
[----:B------:R-:W-:-:S13]  /*0ea0*/  ISETP.NE.AND.EX P0, PT, R5, RZ, PT, P0 ;  /* 0x000000ff0500720c */ /* 0x000fda0003f05300 */
[----:B------:R-:W-:Y:S05]  /*0eb0*/  @!P0 BRA `(.L_x_10) ;  /* 0x0000000000088947 */ /* 0x000fea0003800000 */
[----:B------:R2:W5:Y:S01]  /*0ec0*/  LD.E R16, desc[UR36][R4.64] ;  /* 0x0000002404107980 */ /* 0x000562000c101900 */
[----:B------:R-:W-:Y:S05]  /*0ed0*/  BRA `(.L_x_11) ;  /* 0x0000000000247947 */ /* 0x000fea0003800000 */
.L_x_10:
[----:B------:R-:W-:Y:S02]  /*0ee0*/  ULDC.64 UR4, c[0x0][0x590] ;  /* 0x0001640000047ab9 */ /* 0x000fe40000000a00 */
[----:B------:R-:W-:-:S04]  /*0ef0*/  ISETP.NE.U32.AND P0, PT, RZ, UR4, PT ;  /* 0x00000004ff007c0c */ /* 0x000fc8000bf05070 */
[----:B------:R-:W-:-:S13]  /*0f00*/  ISETP.NE.AND.EX P0, PT, RZ, UR5, PT, P0 ;  /* 0x00000005ff007c0c */ /* 0x000fda000bf05300 */
[----:B------:R-:W-:Y:S05]  /*0f10*/  @!P0 BRA `(.L_x_12) ;  /* 0x00000000000c8947 */ /* 0x000fea0003800000 */
[----:B------:R-:W2:Y:S02]  /*0f20*/  LDC.64 R16, c[0x0][0x590] ;  /* 0x00016400ff107b82 */ /* 0x000ea40000000a00 */
[----:B--2---:R3:W5:Y:S01]  /*0f30*/  LDG.E R16, desc[UR36][R16.64] ;  /* 0x0000002410107981 */ /* 0x004762000c1e1900 */
[----:B------:R-:W-:Y:S05]  /*0f40*/  BRA `(.L_x_11) ;  /* 0x0000000000087947 */ /* 0x000fea0003800000 */
.L_x_12:
[----:B------:R-:W-:Y:S02]  /*0f50*/  ULDC UR4, c[0x0][0x584] ;  /* 0x0001610000047ab9 */ /* 0x000fe40000000800 */
[----:B------:R-:W-:-:S07]  /*0f60*/  IMAD.U32 R16, RZ, RZ, UR4 ;  /* 0x00000004ff107e24 */ /* 0x000fce000f8e00ff */
.L_x_11:
[----:B------:R-:W-:-:S13]  /*0f70*/  LOP3.LUT P0, RZ, R6, 0xff, RZ, 0xc0, !PT ;  /* 0x000000ff06ff7812 */ /* 0x000fda000780c0ff */
[----:B------:R-:W-:Y:S05]  /*0f80*/  @!P0 EXIT ;  /* 0x000000000000894d */ /* 0x000fea0003800000 */
[----:B------:R-:W-:Y:S01]  /*0f90*/  ULDC UR4, c[0x0][0x28c] ;  /* 0x0000a30000047ab9 */ /* 0x000fe20000000800 */
[----:B------:R-:W-:Y:S01]  /*0fa0*/  UMOV UR38, URZ ;  /* 0x0000003f00267c82 */ /* 0x000fe20008000000 */
[----:B------:R-:W-:Y:S01]  /*0fb0*/  UIADD3 UR4, UR4, 0x1f, URZ ;  /* 0x0000001f04047890 */ /* 0x000fe2000fffe03f */
[----:B------:R-:W-:-:S03]  /*0fc0*/  UMOV UR39, URZ ;  /* 0x0000003f00277c82 */ /* 0x000fc60008000000 */
[----:B------:R-:W-:-:S04]  /*0fd0*/  USHF.R.S32.HI UR5, URZ, 0x1f, UR4 ;  /* 0x0000001f3f057899 */ /* 0x000fc80008011404 */
[----:B------:R-:W-:-:S04]  /*0fe0*/  ULEA.HI UR5, UR5, UR4, URZ, 0x5 ;  /* 0x0000000405057291 */ /* 0x000fc8000f8f283f */
[----:B------:R-:W-:-:S12]  /*0ff0*/  USHF.R.S32.HI UR43, URZ, 0x5, UR5 ;  /* 0x000000053f2b7899 */ /* 0x000fd80008011405 */
.L_x_1052:
[----:B----4-:R-:W4:Y:S01]  /*1000*/  S2R R0, SR_TID.X ;  /* 0x0000000000007919 */ /* 0x010f220000002100 */
[----:B------:R-:W0:Y:S01]  /*1010*/  S2UR UR6, SR_CgaCtaId ;  /* 0x00000000000679c3 */ /* 0x000e220000008800 */
[----:B------:R-:W-:Y:S02]  /*1020*/  UMOV UR44, 0x400 ;  /* 0x00000400002c7882 */ /* 0x000fe40000000000 */
[----:B0-----:R-:W-:Y:S01]  /*1030*/  ULEA UR44, UR6, UR44, 0x18 ;  /* 0x0000002c062c7291 */ /* 0x001fe2000f8ec03f */
[----:B----4-:R-:W-:-:S04]  /*1040*/  LOP3.LUT R0, R0, 0x80, RZ, 0xc0, !PT ;  /* 0x0000008000007812 */ /* 0x010fc800078ec0ff */
[----:B------:R-:W-:-:S06]  /*1050*/  SHF.R.U32.HI R0, RZ, 0x7, R0 ;  /* 0x00000007ff007819 */ /* 0x000fcc0000011600 */
[----:B------:R-:W0:Y:S02]  /*1060*/  SHFL.IDX PT, R0, R0, RZ, 0x1f ;  /* 0x00001fff00007589 */ /* 0x000e2400000e0000 */
[----:B0-----:R-:W-:-:S13]  /*1070*/  R2UR UR4, R0 ;  /* 0x00000000000472ca */ /* 0x001fda00000e0000 */
[----:B------:R-:W-:-:S04]  /*1080*/  ULEA.HI UR5, UR4, UR4, URZ, 0x1 ;  /* 0x0000000404057291 */ /* 0x000fc8000f8f083f */
[----:B------:R-:W-:-:S04]  /*1090*/  ULOP3.LUT UR5, UR5, 0xffffe, URZ, 0xc0, !UPT ;  /* 0x000ffffe05057892 */ /* 0x000fc8000f8ec03f */
[----:B------:R-:W-:-:S03]  /*10a0*/  UIADD3 UR5, UR4, -UR5, URZ ;  /* 0x8000000504057290 */ /* 0x000fc6000fffe03f */
[----:B------:R-:W-:Y:S01]  /*10b0*/  ULDC UR4, c[0x0][0x28c] ;  /* 0x0000a30000047ab9 */ /* 0x000fe20000000800 */
[----:B------:R-:W-:Y:S01]  /*10c0*/  ULEA UR5, UR5, UR44, 0xc ;  /* 0x0000002c05057291 */ /* 0x000fe2000f8e603f */
[----:B------:R-:W-:-:S03]  /*10d0*/  ISETP.LT.AND P0, PT, RZ, UR4, PT ;  /* 0x00000004ff007c0c */ /* 0x000fc6000bf01270 */
[----:B------:R-:W-:-:S04]  /*10e0*/  UIADD3 UR5, UR5, 0x100, URZ ;  /* 0x0000010005057890 */ /* 0x000fc8000fffe03f */
[----:B------:R-:W-:-:S04]  /*10f0*/  USHF.R.U32.HI UR5, URZ, 0x4, UR5 ;  /* 0x000000043f057899 */ /* 0x000fc80008011605 */
[----:B------:R-:W-:Y:S02]  /*1100*/  ULOP3.LUT UR46, UR5, 0x3fff, URZ, 0xc0, !UPT ;  /* 0x00003fff052e7892 */ /* 0x000fe4000f8ec03f */
[----:B---3-5:R-:W-:Y:S10]  /*1110*/  @P0 BRA `(.L_x_13) ;  /* 0x0000000000400947 */ /* 0x028ff40003800000 */
[----:B------:R-:W-:Y:S01]  /*1120*/  MOV R0, 0x0 ;  /* 0x0000000000007802 */ /* 0x000fe20000000f00 */
[----:B------:R-:W-:Y:S01]  /*1130*/  ULDC.64 UR4, c[0x4][0x68] ;  /* 0x01001a0000047ab9 */ /* 0x000fe20000000a00 */
[----:B------:R-:W-:Y:S01]  /*1140*/  ULDC.64 UR6, c[0x4][0x8] ;  /* 0x0100020000067ab9 */ /* 0x000fe20000000a00 */
[----:B--2---:R-:W-:Y:S01]  /*1150*/  IMAD.U32 R4, RZ, RZ, UR4 ;  /* 0x00000004ff047e24 */ /* 0x004fe2000f8e00ff */
[----:B------:R0:W2:Y:S01]  /*1160*/  LDC.64 R14, c[0x4][R0] ;  /* 0x01000000000e7b82 */ /* 0x0000a20000000a00 */
[----:B------:R-:W-:Y:S01]  /*1170*/  IMAD.U32 R5, RZ, RZ, UR5 ;  /* 0x00000005ff057e24 */ /* 0x000fe2000f8e00ff */
[----:B------:R-:W-:Y:S01]  /*1180*/  ULDC.64 UR4, c[0x4][0x70] ;  /* 0x01001c0000047ab9 */ /* 0x000fe20000000a00 */
[----:B------:R-:W-:Y:S02]  /*1190*/  IMAD.U32 R10, RZ, RZ, UR6 ;  /* 0x00000006ff0a7e24 */ /* 0x000fe4000f8e00ff */
[----:B------:R-:W-:Y:S02]  /*11a0*/  IMAD.U32 R6, RZ, RZ, UR4 ;  /* 0x00000004ff067e24 */ /* 0x000fe4000f8e00ff */
[----:B------:R-:W-:-:S02]  /*11b0*/  IMAD.U32 R7, RZ, RZ, UR5 ;  /* 0x00000005ff077e24 */ /* 0x000fc4000f8e00ff */
[----:B------:R-:W-:Y:S02]  /*11c0*/  IMAD.U32 R11, RZ, RZ, UR7 ;  /* 0x00000007ff0b7e24 */ /* 0x000fe4000f8e00ff */
[----:B------:R-:W-:Y:S02]  /*11d0*/  IMAD.MOV.U32 R8, RZ, RZ, 0x1e1 ;  /* 0x000001e1ff087424 */ /* 0x000fe400078e00ff */
[----:B------:R-:W-:Y:S02]  /*11e0*/  IMAD.MOV.U32 R12, RZ, RZ, 0x1 ;  /* 0x00000001ff0c7424 */ /* 0x000fe400078e00ff */
[----:B0-----:R-:W-:-:S07]  /*11f0*/  IMAD.MOV.U32 R13, RZ, RZ, RZ ;  /* 0x000000ffff0d7224 */ /* 0x001fce00078e00ff */
[----:B------:R-:W-:-:S07]  /*1200*/  LEPC R20, `(.L_x_13) ;  /* 0x000000001014794e */ /* 0x000fce0000000000 */
[----:B-123-5:R-:W-:Y:S05]  /*1210*/  CALL.ABS.NOINC R14 ;  /* 0x000000000e007343 */ /* 0x02efea0003c00000 */
.L_x_13:
[----:B------:R-:W-:-:S06]  /*1220*/  ULOP3.LUT UR4, UR40, 0x1, URZ, 0xfc, !UPT ;  /* 0x0000000128047892 */ /* 0x000fcc000f8efc3f */
[----:B------:R-:W-:-:S05]  /*1230*/  IMAD.U32 R0, RZ, RZ, UR4 ;  /* 0x00000004ff007e24 */ /* 0x000fca000f8e00ff */
[----:B------:R-:W-:-:S13]  /*1240*/  ISETP.NE.AND P0, PT, R0, 0x3, PT ;  /* 0x000000030000780c */ /* 0x000fda0003f05270 */
[----:B------:R-:W-:Y:S05]  /*1250*/  @!P0 BRA `(.L_x_14) ;  /* 0x0000000000048947 */ /* 0x000fea0003800000 */
[----:B------:R-:W-:Y:S01]  /*1260*/  BPT.TRAP 0x1 ;  /* 0x000000040000795c */ /* 0x000fe20000300000 */
.L_x_14:
[----:B-1----:R-:W-:Y:S02]  /*1270*/  IMAD.U32 R3, RZ, RZ, UR39 ;  /* 0x00000027ff037e24 */ /* 0x002fe4000f8e00ff */
[----:B------:R-:W-:-:S03]  /*1280*/  IMAD.U32 R0, RZ, RZ, UR38 ;  /* 0x00000026ff007e24 */ /* 0x000fc6000f8e00ff */
[----:B------:R-:W-:Y:S02]  /*1290*/  LEA R3, R3, UR44, 0x3 ;  /* 0x0000002c03037c11 */ /* 0x000fe4000f8e18ff */
[----:B------:R-:W-:-:S04]  /*12a0*/  SHF.L.U32 R0, R0, 0x1f, RZ ;  /* 0x0000001f00007819 */ /* 0x000fc800000006ff */
[----:B------:R0:W1:Y:S01]  /*12b0*/  SYNCS.PHASECHK.TRANS64.TRYWAIT P1, [R3+URZ], R0 ;  /* 0x00000000030075a7 */ /* 0x000062000802017f */
[----:B------:R-:W-:Y:S05]  /*12c0*/  @!P0 BRA `(.L_x_15) ;  /* 0x0000000000048947 */ /* 0x000fea0003800000 */
[----:B------:R-:W-:Y:S01]  /*12d0*/  BPT.TRAP 0x1 ;  /* 0x000000040000795c */ /* 0x000fe20000300000 */
.L_x_15:
[----:B-1----:R-:W-:Y:S05]  /*12e0*/  @P1 BRA `(.L_x_16) ;  /* 0x0000000000081947 */ /* 0x002fea0003800000 */
[----:B------:R-:W1:Y:S02]  /*12f0*/  SYNCS.PHASECHK.TRANS64.TRYWAIT P1, [R3+URZ], R0 ;  /* 0x00000000030075a7 */ /* 0x000e64000802017f */
[----:B-1----:R-:W-:Y:S05]  /*1300*/  @!P1 BRA `(.L_x_17) ;  /* 0x0000031800389947 */ /* 0x002fea0003800000 */
.L_x_16:
[----:B------:R-:W-:-:S04]  /*1310*/  UISETP.LT.AND UP0, UPT, UR43, 0x1, UPT ;  /* 0x000000012b00788c */ /* 0x000fc8000bf01270 */
[----:B------:R-:W-:-:S06]  /*1320*/  USEL UR4, UR43, 0x1, UP0 ;  /* 0x000000012b047887 */ /* 0x000fcc0008000000 */
[----:B--2---:R-:W-:Y:S01]  /*1330*/  IMAD.U32 R5, RZ, RZ, UR4 ;  /* 0x00000004ff057e24 */ /* 0x004fe2000f8e00ff */
[----:B------:R-:W-:Y:S05]  /*1340*/  WARPSYNC.ALL ;  /* 0x0000000000007948 */ /* 0x000fea0003800000 */
[----:B------:R-:W-:-:S04]  /*1350*/  IADD3 R5, -R5, UR43, RZ ;  /* 0x0000002b05057c10 */ /* 0x000fc8000fffe1ff */
[----:B------:R-:W-:Y:S01]  /*1360*/  ISETP.GE.AND P1, PT, R5, 0x1, PT ;  /* 0x000000010500780c */ /* 0x000fe20003f26270 */
[----:B------:R-:W-:Y:S01]  /*1370*/  UIADD3 UR4, UR44, 0x10100, URZ ;  /* 0x000101002c047890 */ /* 0x000fe2000fffe03f */
[----:B------:R-:W-:Y:S01]  /*1380*/  WARPGROUP.ARRIVE ;  /* 0x00000000000079c5 */ /* 0x000fe20000000000 */
[----:B------:R-:W-:Y:S01]  /*1390*/  UMOV UR9, 0x80000020 ;  /* 0x8000002000097882 */ /* 0x000fe20000000000 */
[----:B------:R-:W-:Y:S01]  /*13a0*/  UMOV UR11, 0x80000020 ;  /* 0x80000020000b7882 */ /* 0x000fe20000000000 */
[----:B------:R-:W-:Y:S01]  /*13b0*/  USHF.R.U32.HI UR4, URZ, 0x4, UR4 ;  /* 0x000000043f047899 */ /* 0x000fe20008011604 */
[----:B------:R2:W-:Y:S01]  /*13c0*/  STL [R1+0x6c8], R18 ;  /* 0x0006c81201007387 */ /* 0x0005e20000100800 */
[----:B------:R-:W-:Y:S01]  /*13d0*/  UMOV UR13, UR9 ;  /* 0x00000009000d7c82 */ /* 0x000fe20008000000 */
[----:B------:R-:W-:Y:S01]  /*13e0*/  UMOV UR15, 0x80000020 ;  /* 0x80000020000f7882 */ /* 0x000fe20000000000 */
[----:B------:R-:W-:Y:S01]  /*13f0*/  ULOP3.LUT UR5, UR4, 0x3fff, URZ, 0xc0, !UPT ;  /* 0x00003fff04057892 */ /* 0x000fe2000f8ec03f */
[----:B------:R3:W-:Y:S01]  /*1400*/  STL [R1+0x6c4], R17 ;  /* 0x0006c41101007387 */ /* 0x0007e20000100800 */
[----:B------:R-:W-:-:S02]  /*1410*/  ULOP3.LUT UR4, UR46, 0x10000, URZ, 0xfc, !UPT ;  /* 0x000100002e047892 */ /* 0x000fc4000f8efc3f */
[----:B------:R-:W-:Y:S01]  /*1420*/  ULOP3.LUT UR5, UR5, 0x10000, URZ, 0xfc, !UPT ;  /* 0x0001000005057892 */ /* 0x000fe2000f8efc3f */
[----:B-----5:R4:W-:Y:S01]  /*1430*/  STL [R1+0x6c0], R16 ;  /* 0x0006c01001007387 */ /* 0x0209e20000100800 */
[----:B------:R-:W-:Y:S02]  /*1440*/  ULEA UR6, UR39, UR4, 0xa ;  /* 0x0000000427067291 */ /* 0x000fe4000f8e503f */
[----:B------:R-:W-:Y:S01]  /*1450*/  ULEA UR7, UR39, UR5, 0xb ;  /* 0x0000000527077291 */ /* 0x000fe2000f8e583f */
[----:B------:R0:W-:Y:S03]  /*1460*/  STL [R1+0x6bc], R5 ;  /* 0x0006bc0501007387 */ /* 0x0001e60000100800 */
[----:B------:R-:W-:Y:S01]  /*1470*/  UIADD3 UR14, UR7, 0x400, URZ ;  /* 0x00000400070e7890 */ /* 0x000fe2000fffe03f */
[----:B------:R1:W-:Y:S01]  /*1480*/  STL [R1+0x6b8], R2 ;  /* 0x0006b80201007387 */ /* 0x0003e20000100800 */
[----:B------:R-:W-:Y:S01]  /*1490*/  UMOV UR8, UR6 ;  /* 0x0000000600087c82 */ /* 0x000fe20008000000 */
[----:B------:R-:W-:Y:S01]  /*14a0*/  UMOV UR10, UR7 ;  /* 0x00000007000a7c82 */ /* 0x000fe20008000000 */
[----:B------:R-:W-:Y:S01]  /*14b0*/  UMOV UR12, UR8 ;  /* 0x00000008000c7c82 */ /* 0x000fe20008000000 */
[----:B------:R-:W-:Y:S03]  /*14c0*/  HGMMA.64x256x16.F32.BF16 R24, gdesc[UR8], RZ, !UPT, gsb0 ;  /* 0x03e00000081879f0 */ /* 0x000fe6000c0018ff */
[----:B------:R-:W-:-:S02]  /*14d0*/  WARPGROUP.DEPBAR.LE gsb0, 0x0 ;  /* 0x00008000000079c5 */ /* 0x000fc40000010000 */
[----:B------:R-:W-:Y:S01]  /*14e0*/  STL.64 [R1+0x400], R24 ;  /* 0x0004001801007387 */ /* 0x000fe20000100a00 */
[----:B------:R-:W-:Y:S02]  /*14f0*/  IMAD.MOV.U32 R235, RZ, RZ, R45 ;  /* 0x000000ffffeb7224 */ /* 0x000fe400078e002d */
[----:B------:R-:W-:Y:S01]  /*1500*/  IMAD.MOV.U32 R234, RZ, RZ, R46 ;  /* 0x000000ffffea7224 */ /* 0x000fe200078e002e */
[----:B------:R-:W-:Y:S01]  /*1510*/  STL.64 [R1+0x408], R26 ;  /* 0x0004081a01007387 */ /* 0x000fe20000100a00 */
[----:B------:R-:W-:Y:S02]  /*1520*/  IMAD.MOV.U32 R233, RZ, RZ, R47 ;  /* 0x000000ffffe97224 */ /* 0x000fe400078e002f */
[----:B------:R-:W-:Y:S01]  /*1530*/  IMAD.MOV.U32 R232, RZ, RZ, R48 ;  /* 0x000000ffffe87224 */ /* 0x000fe200078e0030 */
[----:B------:R-:W-:Y:S01]  /*1540*/  STL.64 [R1+0x410], R28 ;  /* 0x0004101c01007387 */ /* 0x000fe20000100a00 */
[----:B------:R-:W-:Y:S02]  /*1550*/  IMAD.MOV.U32 R231, RZ, RZ, R49 ;  /* 0x000000ffffe77224 */ /* 0x000fe400078e0031 */
[----:B------:R-:W-:Y:S01]  /*1560*/  IMAD.MOV.U32 R230, RZ, RZ, R50 ;  /* 0x000000ffffe67224 */ /* 0x000fe200078e0032 */
[----:B------:R-:W-:Y:S01]  /*1570*/  STL.64 [R1+0x418], R30 ;  /* 0x0004181e01007387 */ /* 0x000fe20000100a00 */
[----:B------:R-:W-:-:S02]  /*1580*/  IMAD.MOV.U32 R229, RZ, RZ, R51 ;  /* 0x000000ffffe57224 */ /* 0x000fc400078e0033 */
        /* <DEDUP_REMOVED lines=19> */
[----:B------:R1:W-:Y:S01]  /*16c0*/  STL [R1+0x450], R44 ;  /* 0x0004502c01007387 */ /* 0x0003e20000100800 */
[----:B------:R-:W-:Y:S02]  /*16d0*/  IMAD.MOV.U32 R215, RZ, RZ, R65 ;  /* 0x000000ffffd77224 */ /* 0x000fe400078e0041 */
[----:B------:R-:W-:Y:S02]  /*16e0*/  IMAD.MOV.U32 R214, RZ, RZ, R66 ;  /* 0x000000ffffd67224 */ /* 0x000fe400078e0042 */
[----:B------:R-:W-:Y:S02]  /*16f0*/  IMAD.MOV.U32 R213, RZ, RZ, R67 ;  /* 0x000000ffffd57224 */ /* 0x000fe400078e0043 */
[----:B------:R-:W-:Y:S02]  /*1700*/  IMAD.MOV.U32 R212, RZ, RZ, R68 ;  /* 0x000000ffffd47224 */ /* 0x000fe400078e0044 */
[----:B------:R-:W-:-:S02]  /*1710*/  IMAD.MOV.U32 R211, RZ, RZ, R69 ;  /* 0x000000ffffd37224 */ /* 0x000fc400078e0045 */
[----:B------:R-:W-:Y:S02]  /*1720*/  IMAD.MOV.U32 R210, RZ, RZ, R70 ;  /* 0x000000ffffd27224 */ /* 0x000fe400078e0046 */
        /* <DEDUP_REMOVED lines=63> */
[----:B--2---:R-:W-:Y:S02]  /*1b20*/  IMAD.MOV.U32 R18, RZ, RZ, R134 ;  /* 0x000000ffff127224 */ /* 0x004fe400078e0086 */
[----:B---3--:R-:W-:-:S02]  /*1b30*/  IMAD.MOV.U32 R17, RZ, RZ, R135 ;  /* 0x000000ffff117224 */ /* 0x008fc400078e0087 */
[----:B----4-:R-:W-:Y:S02]  /*1b40*/  IMAD.MOV.U32 R16, RZ, RZ, R136 ;  /* 0x000000ffff107224 */ /* 0x010fe400078e0088 */
        /* <DEDUP_REMOVED lines=10> */
[----:B0-----:R-:W-:-:S02]  /*1bf0*/  IMAD.MOV.U32 R5, RZ, RZ, R147 ;  /* 0x000000ffff057224 */ /* 0x001fc400078e0093 */
[----:B------:R-:W-:Y:S02]  /*1c00*/  IMAD.MOV.U32 R4, RZ, RZ, R148 ;  /* 0x000000ffff047224 */ /* 0x000fe400078e0094 */
[----:B-1----:R-:W-:Y:S02]  /*1c10*/  IMAD.MOV.U32 R3, RZ, RZ, R149 ;  /* 0x000000ffff037224 */ /* 0x002fe400078e0095 */
[----:B------:R-:W-:Y:S02]  /*1c20*/  IMAD.MOV.U32 R2, RZ, RZ, R150 ;  /* 0x000000ffff027224 */ /* 0x000fe400078e0096 */
[----:B------:R-:W-:Y:S02]  /*1c30*/  IMAD.MOV.U32 R0, RZ, RZ, R151 ;  /* 0x000000ffff007224 */ /* 0x000fe400078e0097 */
[----:B------:R-:W-:-:S06]  /*1c40*/  WARPGROUP.ARRIVE ;  /* 0x00000000000079c5 */ /* 0x000fcc0000000000 */
[----:B------:R-:W-:Y:S01]  /*1c50*/  HGMMA.64x256x16.F32.BF16 R24, gdesc[UR12], RZ, !UPT, gsb0 ;  /* 0x03e000000c1879f0 */ /* 0x000fe2000c0018ff */
[----:B------:R-:W-:Y:S01]  /*1c60*/  UIADD3 UR12, UR6, 0x200, URZ ;  /* 0x00000200060c7890 */ /* 0x000fe2000fffe03f */
[----:B------:R-:W-:Y:S01]  /*1c70*/  UMOV UR13, 0x80000020 ;  /* 0x80000020000d7882 */ /* 0x000fe20000000000 */
[----:B------:R-:W-:Y:S02]  /*1c80*/  WARPGROUP.DEPBAR.LE gsb0, 0x0 ;  /* 0x00008000000079c5 */ /* 0x000fe40000010000 */
[----:B------:R-:W-:Y:S04]  /*1c90*/  STL.64 [R1], R24 ;  /* 0x0000001801007387 */ /* 0x000fe80000100a00 */
[----:B------:R-:W-:Y:S04]  /*1ca0*/  STL.64 [R1+0x8], R26 ;  /* 0x0000081a01007387 */ /* 0x000fe80000100a00 */
        /* <DEDUP_REMOVED lines=61> */
[----:B------:R0:W-:Y:S02]  /*2080*/  STL.64 [R1+0x1f8], R150 ;  /* 0x0001f89601007387 */ /* 0x0001e40000100a00 */
[----:B0-----:R-:W-:-:S06]  /*2090*/  WARPGROUP.ARRIVE ;  /* 0x00000000000079c5 */ /* 0x001fcc0000000000 */
[----:B------:R-:W-:Y:S03]  /*20a0*/  HGMMA.64x256x16.F32.BF16 R24, gdesc[UR12], RZ, !UPT, gsb0 ;  /* 0x03e000000c1879f0 */ /* 0x000fe6000c0018ff */
[----:B------:R-:W-:Y:S02]  /*20b0*/  WARPGROUP.DEPBAR.LE gsb0, 0x0 ;  /* 0x00008000000079c5 */ /* 0x000fe40000010000 */
        /* <DEDUP_REMOVED lines=63> */
[----:B------:R0:W-:Y:S04]  /*24b0*/  STL.64 [R1+0x6d0], R24 ;  /* 0x0006d01801007387 */ /* 0x0001e80000100a00 */
[----:B0-----:R-:W2:Y:S04]  /*24c0*/  LDL.LU R24, [R1] ;  /* 0x0000000001187983 */ /* 0x001ea80000300800 */
[----:B------:R-:W2:Y:S04]  /*24d0*/  LDL.LU R25, [R1+0x4] ;  /* 0x0000040001197983 */ /* 0x000ea80000300800 */
[----:B------:R-:W3:Y:S04]  /*24e0*/  LDL.LU R26, [R1+0x8] ;  /* 0x00000800011a7983 */ /* 0x000ee80000300800 */
[----:B------:R-:W3:Y:S04]  /*24f0*/  LDL.LU R27, [R1+0xc] ;  /* 0x00000c00011b7983 */ /* 0x000ee80000300800 */
[----:B------:R-:W4:Y:S04]  /*2500*/  LDL.LU R28, [R1+0x10] ;  /* 0x00001000011c7983 */ /* 0x000f280000300800 */
[----:B------:R-:W4:Y:S04]  /*2510*/  LDL.LU R29, [R1+0x14] ;  /* 0x00001400011d7983 */ /* 0x000f280000300800 */
[----:B------:R-:W2:Y:S04]  /*2520*/  LDL.LU R30, [R1+0x18] ;  /* 0x00001800011e7983 */ /* 0x000ea80000300800 */
        /* <DEDUP_REMOVED lines=121> */
[----:B--2---:R-:W-:Y:S04]  /*2cc0*/  STL.64 [R1+0xac8], R150 ;  /* 0x000ac89601007387 */ /* 0x004fe80000100a00 */
[----:B----4-:R-:W-:Y:S04]  /*2cd0*/  STL.64 [R1+0xac0], R148 ;  /* 0x000ac09401007387 */ /* 0x010fe80000100a00 */
[----:B---3--:R-:W-:Y:S04]  /*2ce0*/  STL.64 [R1+0xab8], R146 ;  /* 0x000ab89201007387 */ /* 0x008fe80000100a00 */
        /* <DEDUP_REMOVED lines=61> */
[----:B0-----:R-:W2:Y:S04]  /*30c0*/  LDL.LU R24, [R1+0x400] ;  /* 0x0004000001187983 */ /* 0x001ea80000300800 */
        /* <DEDUP_REMOVED lines=19> */
[----:B------:R-:W3:Y:S01]  /*3200*/  LDL.LU R44, [R1+0x450] ;  /* 0x00045000012c7983 */ /* 0x000ee20000300800 */
[----:B------:R-:W-:Y:S01]  /*3210*/  IMAD.MOV.U32 R150, RZ, RZ, R2 ;  /* 0x000000ffff967224 */ /* 0x000fe200078e0002 */
[----:B------:R-:W-:Y:S01]  /*3220*/  UMOV UR14, UR10 ;  /* 0x0000000a000e7c82 */ /* 0x000fe20008000000 */
[----:B------:R-:W-:Y:S01]  /*3230*/  IMAD.MOV.U32 R151, RZ, RZ, R0 ;  /* 0x000000ffff977224 */ /* 0x000fe200078e0000 */
[----:B------:R-:W-:Y:S01]  /*3240*/  UMOV UR15, UR11 ;  /* 0x0000000b000f7c82 */ /* 0x000fe20008000000 */
        /* <DEDUP_REMOVED lines=156> */
[----:B------:R-:W-:-:S03]  /*3c10*/  IMAD.MOV.U32 R45, RZ, RZ, R235 ;  /* 0x000000ffff2d7224 */ /* 0x000fc600078e00eb */
[----:B------:R-:W-:Y:S04]  /*3c20*/  STL.64 [R1+0xb28], R46 ;  /* 0x000b282e01007387 */ /* 0x000fe80000100a00 */
[----:B---3--:R-:W-:Y:S04]  /*3c30*/  STL.64 [R1+0xb20], R44 ;  /* 0x000b202c01007387 */ /* 0x008fe80000100a00 */
[----:B--2---:R-:W-:Y:S04]  /*3c40*/  STL.64 [R1+0xb18], R42 ;  /* 0x000b182a01007387 */ /* 0x004fe80000100a00 */
[----:B----4-:R-:W-:Y:S04]  /*3c50*/  STL.64 [R1+0xb10], R40 ;  /* 0x000b102801007387 */ /* 0x010fe80000100a00 */
        /* <DEDUP_REMOVED lines=41> */
[----:B------:R0:W-:Y:S01]  /*3ef0*/  STL [R1+0x250], R44 ;  /* 0x0002502c01007387 */ /* 0x0001e20000100800 */
[----:B------:R-:W-:-:S02]  /*3f00*/  IMAD.MOV.U32 R214, RZ, RZ, R130 ;  /* 0x000000ffffd67224 */ /* 0x000fc400078e0082 */
[----:B------:R-:W-:Y:S01]  /*3f10*/  IMAD.MOV.U32 R215, RZ, RZ, R131 ;  /* 0x000000ffffd77224 */ /* 0x000fe200078e0083 */
[----:B------:R-:W2:Y:S01]  /*3f20*/  LDL.LU.64 R150, [R1+0xcc8] ;  /* 0x000cc80001967983 */ /* 0x000ea20000300a00 */
[----:B------:R-:W-:Y:S02]  /*3f30*/  IMAD.MOV.U32 R212, RZ, RZ, R128 ;  /* 0x000000ffffd47224 */ /* 0x000fe400078e0080 */
[----:B------:R-:W-:Y:S01]  /*3f40*/  IMAD.MOV.U32 R213, RZ, RZ, R129 ;  /* 0x000000ffffd57224 */ /* 0x000fe200078e0081 */
[----:B------:R-:W2:Y:S01]  /*3f50*/  LDL.LU.64 R148, [R1+0xcc0] ;  /* 0x000cc00001947983 */ /* 0x000ea20000300a00 */
[----:B------:R-:W-:Y:S02]  /*3f60*/  IMAD.MOV.U32 R210, RZ, RZ, R126 ;  /* 0x000000ffffd27224 */ /* 0x000fe400078e007e */
[----:B------:R-:W-:Y:S01]  /*3f70*/  IMAD.MOV.U32 R211, RZ, RZ, R127 ;  /* 0x000000ffffd37224 */ /* 0x000fe200078e007f */
[----:B------:R-:W2:Y:S01]  /*3f80*/  LDL.LU.64 R146, [R1+0xcb8] ;  /* 0x000cb80001927983 */ /* 0x000ea20000300a00 */
        /* <DEDUP_REMOVED lines=120> */
[----:B------:R-:W-:-:S03]  /*4710*/  IMAD.MOV.U32 R18, RZ, RZ, R45 ;  /* 0x000000ffff127224 */ /* 0x000fc600078e002d */
[----:B------:R-:W2:Y:S04]  /*4720*/  LDL.LU.64 R64, [R1+0xb70] ;  /* 0x000b700001407983 */ /* 0x000ea80000300a00 */
        /* <DEDUP_REMOVED lines=9> */
[----:B0-----:R-:W2:Y:S04]  /*47c0*/  LDL.LU.64 R44, [R1+0xb20] ;  /* 0x000b2000012c7983 */ /* 0x001ea80000300a00 */
        /* <DEDUP_REMOVED lines=9> */
[----:B------:R-:W2:Y:S01]  /*4860*/  LDL.LU.64 R24, [R1+0xad0] ;  /* 0x000ad00001187983 */ /* 0x000ea20000300a00 */
[----:B------:R-:W-:-:S02]  /*4870*/  UIADD3 UR8, UR6, 0x2, URZ ;  /* 0x0000000206087890 */ /* 0x000fc4000fffe03f */
[----:B------:R-:W-:Y:S01]  /*4880*/  UIADD3 UR10, UR7, 0x2, URZ ;  /* 0x00000002070a7890 */ /* 0x000fe2000fffe03f */
[----:B------:R-:W-:Y:S01]  /*4890*/  UMOV UR9, 0x80000020 ;  /* 0x8000002000097882 */ /* 0x000fe20000000000 */
[----:B------:R-:W-:Y:S01]  /*48a0*/  UMOV UR11, 0x80000020 ;  /* 0x80000020000b7882 */ /* 0x000fe20000000000 */
[----:B--2---:R-:W-:-:S06]  /*48b0*/  WARPGROUP.ARRIVE ;  /* 0x00000000000079c5 */ /* 0x004fcc0000000000 */
[----:B------:R-:W-:Y:S03]  /*48c0*/  HGMMA.64x256x16.F32.BF16 R24, gdesc[UR8], R24, gsb0 ;  /* 0x03e00000081879f0 */ /* 0x000fe60008001818 */
        /* <DEDUP_REMOVED lines=129> */
[----:B------:R-:W-:Y:S01]  /*50e0*/  UIADD3 UR14, UR7, 0x402, URZ ;  /* 0x00000402070e7890 */ /* 0x000fe2000fffe03f */
[----:B------:R-:W-:Y:S01]  /*50f0*/  UMOV UR12, UR8 ;  /* 0x00000008000c7c82 */ /* 0x000fe20008000000 */
[----:B------:R-:W-:Y:S01]  /*5100*/  UMOV UR13, UR9 ;  /* 0x00000009000d7c82 */ /* 0x000fe20008000000 */
[----:B------:R-:W-:Y:S01]  /*5110*/  UMOV UR15, 0x80000020 ;  /* 0x80000020000f7882 */ /* 0x000fe20000000000 */
[----:B--2---:R-:W-:-:S06]  /*5120*/  WARPGROUP.ARRIVE ;  /* 0x00000000000079c5 */ /* 0x004fcc0000000000 */
[----:B------:R-:W-:Y:S03]  /*5130*/  HGMMA.64x256x16.F32.BF16 R24, gdesc[UR12], R24, gsb0 ;  /* 0x03e000000c1879f0 */ /* 0x000fe60008001818 */
        /* <DEDUP_REMOVED lines=130> */
[----:B------:R-:W-:Y:S01]  /*5960*/  UMOV UR13, 0x80000020 ;  /* 0x80000020000d7882 */ /* 0x000fe20000000000 */
[----:B--2---:R-:W-:-:S07]  /*5970*/  WARPGROUP.ARRIVE ;  /* 0x00000000000079c5 */ /* 0x004fce0000000000 */
        /* <DEDUP_REMOVED lines=44> */
[----:B------:R-:W2:Y:S01]  /*5c40*/  LDL.LU R128, [R1+0x250] ;  /* 0x0002500001807983 */ /* 0x000ea20000300800 */
        /* <DEDUP_REMOVED lines=19> */
[----:B------:R-:W-:Y:S01]  /*5d80*/  IMAD.MOV.U32 R130, RZ, RZ, R17 ;  /* 0x000000ffff827224 */ /* 0x000fe200078e0011 */
[----:B------:R-:W-:Y:S01]  /*5d90*/  UMOV UR8, UR12 ;  /* 0x0000000c00087c82 */ /* 0x000fe20008000000 */
[----:B------:R-:W-:Y:S01]  /*5da0*/  IMAD.MOV.U32 R131, RZ, RZ, R16 ;  /* 0x000000ffff837224 */ /* 0x000fe200078e0010 */
[----:B------:R-:W-:Y:S01]  /*5db0*/  UMOV UR9, UR13 ;  /* 0x0000000d00097c82 */ /* 0x000fe20008000000 */
[----:B------:R-:W-:Y:S01]  /*5dc0*/  IMAD.MOV.U32 R132, RZ, RZ, R5 ;  /* 0x000000ffff847224 */ /* 0x000fe200078e0005 */
[----:B------:R0:W5:Y:S01]  /*5dd0*/  LDL.LU R18, [R1+0x6c8] ;  /* 0x0006c80001127983 */ /* 0x0001620000300800 */
[----:B------:R-:W-:Y:S02]  /*5de0*/  IMAD.MOV.U32 R133, RZ, RZ, R2 ;  /* 0x000000ffff857224 */ /* 0x000fe400078e0002 */
[----:B------:R-:W-:Y:S01]  /*5df0*/  IMAD.MOV.U32 R218, RZ, RZ, R23 ;  /* 0x000000ffffda7224 */ /* 0x000fe200078e0017 */
[----:B------:R0:W5:Y:S01]  /*5e00*/  LDL.LU R17, [R1+0x6c4] ;  /* 0x0006c40001117983 */ /* 0x0001620000300800 */
[----:B------:R-:W-:-:S02]  /*5e10*/  IMAD.MOV.U32 R219, RZ, RZ, R22 ;  /* 0x000000ffffdb7224 */ /* 0x000fc400078e0016 */
[----:B------:R-:W-:Y:S01]  /*5e20*/  IMAD.MOV.U32 R220, RZ, RZ, R21 ;  /* 0x000000ffffdc7224 */ /* 0x000fe200078e0015 */
[----:B------:R0:W5:Y:S01]  /*5e30*/  LDL.LU R16, [R1+0x6c0] ;  /* 0x0006c00001107983 */ /* 0x0001620000300800 */
[----:B------:R-:W-:Y:S02]  /*5e40*/  IMAD.MOV.U32 R221, RZ, RZ, R20 ;  /* 0x000000ffffdd7224 */ /* 0x000fe400078e0014 */
[----:B------:R-:W-:Y:S01]  /*5e50*/  IMAD.MOV.U32 R222, RZ, RZ, R19 ;  /* 0x000000ffffde7224 */ /* 0x000fe200078e0013 */
[----:B------:R0:W5:Y:S01]  /*5e60*/  LDL.LU R5, [R1+0x6bc] ;  /* 0x0006bc0001057983 */ /* 0x0001620000300800 */
[----:B------:R-:W-:Y:S02]  /*5e70*/  IMAD.MOV.U32 R223, RZ, RZ, R15 ;  /* 0x000000ffffdf7224 */ /* 0x000fe400078e000f */
[----:B------:R-:W-:Y:S01]  /*5e80*/  IMAD.MOV.U32 R224, RZ, RZ, R14 ;  /* 0x000000ffffe07224 */ /* 0x000fe200078e000e */
[----:B------:R0:W5:Y:S01]  /*5e90*/  LDL.LU R2, [R1+0x6b8] ;  /* 0x0006b80001027983 */ /* 0x0001620000300800 */
        /* <DEDUP_REMOVED lines=10> */
[----:B------:R-:W-:-:S06]  /*5f40*/  IMAD.MOV.U32 R235, RZ, RZ, R0 ;  /* 0x000000ffffeb7224 */ /* 0x000fcc00078e0000 */
        /* <DEDUP_REMOVED lines=67> */
[----:B-1----:R0:W5:Y:S04]  /*6380*/  LDL.LU.64 R150, [R1+0x6b0] ;  /* 0x0006b00001967983 */ /* 0x0021680000300a00 */
[----:B------:R0:W5:Y:S04]  /*6390*/  LDL.LU.64 R148, [R1+0x6a8] ;  /* 0x0006a80001947983 */ /* 0x0001680000300a00 */
        /* <DEDUP_REMOVED lines=19> */
[----:B------:R0:W5:Y:S01]  /*64d0*/  LDL.LU.64 R108, [R1+0x608] ;  /* 0x00060800016c7983 */ /* 0x0001620000300a00 */
[----:B------:R-:W-:Y:S05]  /*64e0*/  @!P1 BRA `(.L_x_18) ;  /* 0x0000006c00ec9947 */ /* 0x000fea0003800000 */
[----:B------:R-:W-:Y:S01]  /*64f0*/  UIADD3 UR6, UR39, 0x1, URZ ;  /* 0x0000000127067890 */ /* 0x000fe2000fffe03f */
[----:B-----5:R-:W-:-:S03]  /*6500*/  IMAD.MOV.U32 R0, RZ, RZ, R5 ;  /* 0x000000ffff007224 */ /* 0x020fc600078e0005 */
[----:B------:R-:W-:-:S04]  /*6510*/  UISETP.NE.AND UP0, UPT, UR6, 0x4, UPT ;  /* 0x000000040600788c */ /* 0x000fc8000bf05270 */
[----:B------:R-:W-:Y:S02]  /*6520*/  USEL UR7, URZ, 0x1, UP0 ;  /* 0x000000013f077887 */ /* 0x000fe40008000000 */
[----:B------:R-:W-:Y:S02]  /*6530*/  USEL UR6, UR6, URZ, UP0 ;  /* 0x0000003f06067287 */ /* 0x000fe40008000000 */
[----:B------:R-:W-:-:S06]  /*6540*/  ULOP3.LUT UR7, UR38, UR7, URZ, 0x3c, !UPT ;  /* 0x0000000726077292 */ /* 0x000fcc000f8e3c3f */
[----:B------:R-:W-:Y:S01]  /*6550*/  IMAD.U32 R3, RZ, RZ, UR7 ;  /* 0x00000007ff037e24 */ /* 0x000fe2000f8e00ff */
[----:B------:R-:W-:-:S06]  /*6560*/  UMOV UR7, UR39 ;  /* 0x0000002700077c82 */ /* 0x000fcc0008000000 */
.L_x_25:
[----:B------:R-:W-:Y:S05]  /*6570*/  @!P0 BRA `(.L_x_19) ;  /* 0x0000000000048947 */ /* 0x000fea0003800000 */
[----:B------:R-:W-:Y:S01]  /*6580*/  BPT.TRAP 0x1 ;  /* 0x000000040000795c */ /* 0x000fe20000300000 */
.L_x_19:
[----:B------:R-:W-:Y:S01]  /*6590*/  ULEA UR8, UR6, UR44, 0x3 ;  /* 0x0000002c06087291 */ /* 0x000fe2000f8e183f */
[----:B------:R-:W-:-:S08]  /*65a0*/  SHF.L.U32 R4, R3, 0x1f, RZ ;  /* 0x0000001f03047819 */ /* 0x000fd000000006ff */
[----:B------:R1:W2:Y:S01]  /*65b0*/  SYNCS.PHASECHK.TRANS64.TRYWAIT P1, [UR8], R4 ;  /* 0x00000004ff0075a7 */ /* 0x0002a20008020148 */
[----:B------:R-:W-:Y:S05]  /*65c0*/  @!P0 BRA `(.L_x_20) ;  /* 0x0000000000048947 */ /* 0x000fea0003800000 */
[----:B------:R-:W-:Y:S01]  /*65d0*/  BPT.TRAP 0x1 ;  /* 0x000000040000795c */ /* 0x000fe20000300000 */
.L_x_20:
[----:B--2---:R-:W-:Y:S05]  /*65e0*/  @P1 BRA `(.L_x_21) ;  /* 0x0000000000081947 */ /* 0x004fea0003800000 */
[----:B------:R-:W2:Y:S02]  /*65f0*/  SYNCS.PHASECHK.TRANS64.TRYWAIT P1, [UR8], R4 ;  /* 0x00000004ff0075a7 */ /* 0x000ea40008020148 */
[----:B--2---:R-:W-:Y:S05]  /*6600*/  @!P1 BRA `(.L_x_22) ;  /* 0x000002c4008c9947 */ /* 0x004fea0003800000 */
.L_x_21:
        /* <DEDUP_REMOVED lines=64> */
[----:B---3--:R-:W3:Y:S04]  /*6a10*/  LDL.LU.64 R24, [R1] ;  /* 0x0000000001187983 */ /* 0x008ee80000300a00 */
[----:B------:R-:W4:Y:S04]  /*6a20*/  LDL.LU.64 R26, [R1+0x8] ;  /* 0x00000800011a7983 */ /* 0x000f280000300a00 */
[----:B------:R-:W2:Y:S04]  /*6a30*/  LDL.LU.64 R28, [R1+0x10] ;  /* 0x00001000011c7983 */ /* 0x000ea80000300a00 */
[----:B------:R-:W3:Y:S04]  /*6a40*/  LDL.LU.64 R30, [R1+0x18] ;  /* 0x00001800011e7983 */ /* 0x000ee80000300a00 */
        /* <DEDUP_REMOVED lines=124> */
[----:B--2---:R-:W2:Y:S04]  /*7210*/  LDL.LU.64 R24, [R1+0x400] ;  /* 0x0004000001187983 */ /* 0x004ea80000300a00 */
        /* <DEDUP_REMOVED lines=63> */
[----:B------:R-:W-:-:S02]  /*7610*/  ULEA UR16, UR6, UR4, 0xa ;  /* 0x0000000406107291 */ /* 0x000fc4000f8e503f */
[----:B------:R-:W-:Y:S01]  /*7620*/  ULEA UR17, UR6, UR5, 0xb ;  /* 0x0000000506117291 */ /* 0x000fe2000f8e583f */
[----:B------:R-:W-:Y:S01]  /*7630*/  STL [R1+0x6d0], R18 ;  /* 0x0006d01201007387 */ /* 0x000fe20000100800 */
[----:B------:R-:W-:Y:S01]  /*7640*/  UMOV UR9, 0x80000020 ;  /* 0x8000002000097882 */ /* 0x000fe20000000000 */
[----:B------:R-:W-:Y:S02]  /*7650*/  UMOV UR11, 0x80000020 ;  /* 0x80000020000b7882 */ /* 0x000fe40000000000 */
[----:B------:R-:W-:Y:S01]  /*7660*/  UMOV UR8, UR16 ;  /* 0x0000001000087c82 */ /* 0x000fe20008000000 */
[----:B------:R-:W-:Y:S01]  /*7670*/  STL [R1+0x6cc], R17 ;  /* 0x0006cc1101007387 */ /* 0x000fe20000100800 */
[----:B------:R-:W-:-:S03]  /*7680*/  UMOV UR10, UR17 ;  /* 0x00000011000a7c82 */ /* 0x000fc60008000000 */
[----:B------:R-:W-:Y:S04]  /*7690*/  STL [R1+0x6c8], R16 ;  /* 0x0006c81001007387 */ /* 0x000fe80000100800 */
[----:B------:R-:W-:Y:S04]  /*76a0*/  STL [R1+0x6c4], R5 ;  /* 0x0006c40501007387 */ /* 0x000fe80000100800 */
[----:B------:R-:W-:Y:S04]  /*76b0*/  STL [R1+0x6c0], R3 ;  /* 0x0006c00301007387 */ /* 0x000fe80000100800 */
[----:B------:R3:W-:Y:S04]  /*76c0*/  STL [R1+0x6bc], R2 ;  /* 0x0006bc0201007387 */ /* 0x0007e80000100800 */
[----:B------:R4:W-:Y:S01]  /*76d0*/  STL [R1+0x6b8], R0 ;  /* 0x0006b80001007387 */ /* 0x0009e20000100800 */
[----:B--2---:R-:W-:-:S06]  /*76e0*/  WARPGROUP.ARRIVE ;  /* 0x00000000000079c5 */ /* 0x004fcc0000000000 */
[----:B------:R-:W-:Y:S03]  /*76f0*/  HGMMA.64x256x16.F32.BF16 R24, gdesc[UR8], R24, gsb0 ;  /* 0x03e00000081879f0 */ /* 0x000fe60008001818 */
[----:B------:R-:W-:Y:S02]  /*7700*/  WARPGROUP.DEPBAR.LE gsb0, 0x0 ;  /* 0x00008000000079c5 */ /* 0x000fe40000010000 */
[----:B------:R-:W-:Y:S01]  /*7710*/  STL.64 [R1+0x400], R24 ;  /* 0x0004001801007387 */ /* 0x000fe20000100a00 */
[----:B---3--:R-:W-:Y:S02]  /*7720*/  IMAD.MOV.U32 R2, RZ, RZ, R150 ;  /* 0x000000ffff027224 */ /* 0x008fe400078e0096 */
[----:B----4-:R-:W-:Y:S01]  /*7730*/  IMAD.MOV.U32 R0, RZ, RZ, R151 ;  /* 0x000000ffff007224 */ /* 0x010fe200078e0097 */
[----:B------:R-:W-:Y:S01]  /*7740*/  STL.64 [R1+0x408], R26 ;  /* 0x0004081a01007387 */ /* 0x000fe20000100a00 */
[----:B-1----:R-:W-:-:S02]  /*7750*/  IMAD.MOV.U32 R4, RZ, RZ, R148 ;  /* 0x000000ffff047224 */ /* 0x002fc400078e0094 */
        /* <DEDUP_REMOVED lines=29> */
[----:B0-----:R-:W-:Y:S02]  /*7930*/  IMAD.MOV.U32 R152, RZ, RZ, R128 ;  /* 0x000000ffff987224 */ /* 0x001fe400078e0080 */
        /* <DEDUP_REMOVED lines=136> */
[----:B-1----:R-:W2:Y:S04]  /*81c0*/  LDL.LU.64 R44, [R1+0xf28] ;  /* 0x000f2800012c7983 */ /* 0x002ea80000300a00 */
        /* <DEDUP_REMOVED lines=583> */
[----:B------:R-:W-:-:S03]  /*a640*/  IMAD.MOV.U32 R45, RZ, RZ, R235 ;  /* 0x000000ffff2d7224 */ /* 0x000fc600078e00eb */
[----:B------:R-:W-:Y:S04]  /*a650*/  STL.64 [R1+0xb40], R50 ;  /* 0x000b403201007387 */ /* 0x000fe80000100a00 */
[----:B------:R-:W-:Y:S04]  /*a660*/  STL.64 [R1+0xb38], R48 ;  /* 0x000b383001007387 */ /* 0x000fe80000100a00 */
        /* <DEDUP_REMOVED lines=76> */
[----:B------:R-:W-:Y:S01]  /*ab30*/  UMOV UR14, UR10 ;  /* 0x0000000a000e7c82 */ /* 0x000fe20008000000 */
[----:B------:R-:W-:Y:S01]  /*ab40*/  UMOV UR15, UR11 ;  /* 0x0000000b000f7c82 */ /* 0x000fe20008000000 */
        /* <DEDUP_REMOVED lines=9> */
[----:B------:R-:W-:Y:S01]  /*abe0*/  STL.64 [R1+0x230], R36 ;  /* 0x0002302401007387 */ /* 0x000fe20000100a00 */
[----:B------:R-:W-:-:S03]  /*abf0*/  IMAD.MOV.U32 R6, RZ, RZ, R150 ;  /* 0x000000ffff067224 */ /* 0x000fc600078e0096 */
[----:B------:R-:W-:Y:S01]  /*ac00*/  STL.64 [R1+0x238], R38 ;  /* 0x0002382601007387 */ /* 0x000fe20000100a00 */
[----:B------:R-:W-:-:S03]  /*ac10*/  IMAD.MOV.U32 R4, RZ, RZ, R151 ;  /* 0x000000ffff047224 */ /* 0x000fc600078e0097 */
[----:B------:R-:W-:Y:S01]  /*ac20*/  STL.64 [R1+0x240], R40 ;  /* 0x0002402801007387 */ /* 0x000fe20000100a00 */
[----:B------:R-:W-:-:S03]  /*ac30*/  IMAD.MOV.U32 R8, RZ, RZ, R148 ;  /* 0x000000ffff087224 */ /* 0x000fc600078e0094 */
[----:B------:R-:W-:Y:S01]  /*ac40*/  STL.64 [R1+0x248], R42 ;  /* 0x0002482a01007387 */ /* 0x000fe20000100a00 */
[----:B------:R-:W-:-:S03]  /*ac50*/  IMAD.MOV.U32 R7, RZ, RZ, R149 ;  /* 0x000000ffff077224 */ /* 0x000fc600078e0095 */
[----:B------:R0:W-:Y:S01]  /*ac60*/  STL [R1+0x250], R44 ;  /* 0x0002502c01007387 */ /* 0x0001e20000100800 */
[----:B------:R-:W-:Y:S02]  /*ac70*/  IMAD.MOV.U32 R10, RZ, RZ, R146 ;  /* 0x000000ffff0a7224 */ /* 0x000fe400078e0092 */
        /* <DEDUP_REMOVED lines=152> */
[----:B------:R-:W-:-:S03]  /*b600*/  IMAD.MOV.U32 R18, RZ, RZ, R45 ;  /* 0x000000ffff127224 */ /* 0x000fc600078e002d */
        /* <DEDUP_REMOVED lines=348> */
[----:B------:R-:W-:Y:S01]  /*cbd0*/  IMAD.MOV.U32 R130, RZ, RZ, R17 ;  /* 0x000000ffff827224 */ /* 0x000fe200078e0011 */
[----:B------:R-:W-:Y:S01]  /*cbe0*/  UMOV UR8, UR12 ;  /* 0x0000000c00087c82 */ /* 0x000fe20008000000 */
[----:B------:R-:W-:Y:S01]  /*cbf0*/  IMAD.MOV.U32 R131, RZ, RZ, R16 ;  /* 0x000000ffff837224 */ /* 0x000fe200078e0010 */
[----:B------:R-:W-:Y:S01]  /*cc00*/  UMOV UR9, UR13 ;  /* 0x0000000d00097c82 */ /* 0x000fe20008000000 */
        /* <DEDUP_REMOVED lines=117> */
[----:B------:R-:W-:Y:S01]  /*d360*/  BPT.TRAP 0x1 ;  /* 0x000000040000795c */ /* 0x000fe20000300000 */
.L_x_23:
[----:B------:R-:W-:Y:S02]  /*d370*/  UISETP.GT.U32.AND UP0, UPT, UR40, 0x1, UPT ;  /* 0x000000012800788c */ /* 0x000fe4000bf04070 */
[----:B------:R-:W-:-:S04]  /*d380*/  ULEA UR8, UR7, UR44, 0x3 ;  /* 0x0000002c07087291 */ /* 0x000fc8000f8e183f */
[----:B------:R-:W-:Y:S01]  /*d390*/  UIADD3 UR8, UR8, 0x20, URZ ;  /* 0x0000002008087890 */ /* 0x000fe2000fffe03f */
[----:B------:R-:W-:-:S03]  /*d3a0*/  PLOP3.LUT P1, PT, PT, PT, UP0, 0x80, 0x0 ;  /* 0x000000000000781c */ /* 0x000fc60003f2f008 */
[----:B------:R-:W-:-:S09]  /*d3b0*/  UPRMT UR8, URZ, 0x654, UR8 ;  /* 0x000006543f087896 */ /* 0x000fd20008000008 */
[----:B------:R-:W-:Y:S01]  /*d3c0*/  SYNCS.ARRIVE.TRANS64.RED.A1T0 RZ, [UR8], RZ ;  /* 0x000000ffffff79a7 */ /* 0x000fe20008100408 */
[----:B------:R-:W-:Y:S05]  /*d3d0*/  @P1 BRA `(.L_x_24) ;  /* 0x0000000000041947 */ /* 0x000fea0003800000 */
[----:B------:R-:W-:Y:S01]  /*d3e0*/  BPT.TRAP 0x1 ;  /* 0x000000040000795c */ /* 0x000fe20000300000 */
.L_x_24:
[----:B------:R-:W-:Y:S01]  /*d3f0*/  UIADD3 UR6, UR6, 0x1, URZ ;  /* 0x0000000106067890 */ /* 0x000fe2000fffe03f */
[C---:B-----5:R-:W-:Y:S01]  /*d400*/  ISETP.GT.AND P1, PT, R0.reuse, 0x1, PT ;  /* 0x000000010000780c */ /* 0x060fe20003f24270 */
[----:B------:R-:W-:Y:S01]  /*d410*/  UIADD3 UR7, UR7, 0x1, URZ ;  /* 0x0000000107077890 */ /* 0x000fe2000fffe03f */
[----:B------:R-:W-:Y:S01]  /*d420*/  VIADD R0, R0, 0xffffffff ;  /* 0xffffffff00007836 */ /* 0x000fe20000000000 */
[----:B------:R-:W-:Y:S02]  /*d430*/  UISETP.NE.AND UP0, UPT, UR6, 0x4, UPT ;  /* 0x000000040600788c */ /* 0x000fe4000bf05270 */
[----:B------:R-:W-:Y:S02]  /*d440*/  UISETP.NE.AND UP1, UPT, UR7, 0x4, UPT ;  /* 0x000000040700788c */ /* 0x000fe4000bf25270 */
[----:B------:R-:W-:Y:S02]  /*d450*/  USEL UR8, URZ, 0x1, UP0 ;  /* 0x000000013f087887 */ /* 0x000fe40008000000 */
[----:B------:R-:W-:-:S02]  /*d460*/  USEL UR6, UR6, URZ, UP0 ;  /* 0x0000003f06067287 */ /* 0x000fc40008000000 */
[----:B------:R-:W-:Y:S02]  /*d470*/  USEL UR7, UR7, URZ, UP1 ;  /* 0x0000003f07077287 */ /* 0x000fe40008800000 */
[----:B------:R-:W-:Y:S01]  /*d480*/  LOP3.LUT R3, R3, UR8, RZ, 0x3c, !PT ;  /* 0x0000000803037c12 */ /* 0x000fe2000f8e3cff */
[----:B------:R-:W-:Y:S09]  /*d490*/  @P1 BRA `(.L_x_25) ;  /* 0xffffff9000341947 */ /* 0x000ff2000383ffff */
.L_x_18:
[----:B------:R-:W1:Y:S02]  /*d4a0*/  LDC R0, c[0x0][0x28c] ;  /* 0x0000a300ff007b82 */ /* 0x000e640000000800 */
[----:B-1----:R-:W-:-:S13]  /*d4b0*/  ISETP.GE.AND P1, PT, R0, 0x1, PT ;  /* 0x000000010000780c */ /* 0x002fda0003f26270 */
[----:B------:R-:W-:Y:S05]  /*d4c0*/  @!P1 BRA `(.L_x_26) ;  /* 0x0000000000349947 */ /* 0x000fea0003800000 */
[----:B------:R-:W-:Y:S05]  /*d4d0*/  @!P0 BRA `(.L_x_27) ;  /* 0x0000000000048947 */ /* 0x000fea0003800000 */
[----:B------:R-:W-:Y:S01]  /*d4e0*/  BPT.TRAP 0x1 ;  /* 0x000000040000795c */ /* 0x000fe20000300000 */
.L_x_27:
[----:B-----5:R-:W-:Y:S01]  /*d4f0*/  R2UR UR4, R5 ;  /* 0x00000000050472ca */ /* 0x020fe200000e0000 */
[----:B------:R-:W-:-:S06]  /*d500*/  UISETP.GT.U32.AND UP0, UPT, UR40, 0x1, UPT ;  /* 0x000000012800788c */ /* 0x000fcc000bf04070 */
[----:B------:R-:W-:-:S06]  /*d510*/  PLOP3.LUT P0, PT, PT, PT, UP0, 0x80, 0x0 ;  /* 0x000000000000781c */ /* 0x000fcc0003f0f008 */
[----:B------:R-:W-:-:S04]  /*d520*/  UIADD3 UR4, UR4, UR39, URZ ;  /* 0x0000002704047290 */ /* 0x000fc8000fffe03f */
[----:B------:R-:W-:-:S04]  /*d530*/  USHF.L.U32 UR4, UR4, 0x3, URZ ;  /* 0x0000000304047899 */ /* 0x000fc8000800063f */
[----:B------:R-:W-:-:S04]  /*d540*/  ULOP3.LUT UR4, UR4, 0x18, URZ, 0xc0, !UPT ;  /* 0x0000001804047892 */ /* 0x000fc8000f8ec03f */
[----:B------:R-:W-:-:S04]  /*d550*/  UIADD3 UR4, UR44, 0x20, UR4 ;  /* 0x000000202c047890 */ /* 0x000fc8000fffe004 */
[----:B------:R-:W-:-:S09]  /*d560*/  UPRMT UR4, URZ, 0x654, UR4 ;  /* 0x000006543f047896 */ /* 0x000fd20008000004 */
[----:B------:R-:W-:Y:S01]  /*d570*/  SYNCS.ARRIVE.TRANS64.RED.A1T0 RZ, [UR4], RZ ;  /* 0x000000ffffff79a7 */ /* 0x000fe20008100404 */
[----:B------:R-:W-:Y:S05]  /*d580*/  @P0 BRA `(.L_x_26) ;  /* 0x0000000000040947 */ /* 0x000fea0003800000 */
[----:B------:R-:W-:Y:S01]  /*d590*/  BPT.TRAP 0x1 ;  /* 0x000000040000795c */ /* 0x000fe20000300000 */
.L_x_26:
[----:B------:R-:W1:Y:S01]  /*d5a0*/  S2R R0, SR_TID.X ;  /* 0x0000000000007919 */ /* 0x000e620000002100 */
[----:B------:R-:W-:Y:S01]  /*d5b0*/  USHF.L.U32 UR42, UR42, 0x9, URZ ;  /* 0x000000092a2a7899 */ /* 0x000fe2000800063f */
[----:B------:R-:W-:Y:S01]  /*d5c0*/  ULDC UR9, c[0x0][0x288] ;  /* 0x0000a20000097ab9 */ /* 0x000fe20000000800 */
[----:B-----5:R-:W2:Y:S01]  /*d5d0*/  S2R R5, SR_TID.X ;  /* 0x0000000000057919 */ /* 0x020ea20000002100 */
[----:B------:R-:W-:Y:S02]  /*d5e0*/  UIADD3 UR39, UR43, UR39, URZ ;  /* 0x000000272b277290 */ /* 0x000fe4000fffe03f */
[----:B------:R-:W-:Y:S01]  /*d5f0*/  UIMAD.WIDE UR6, UR41, 0x100, URZ ;  /* 0x00000100290678a5 */ /* 0x000fe2000f8e023f */
[----:B------:R-:W-:Y:S01]  /*d600*/  IMAD.U32 R10, RZ, RZ, UR42 ;  /* 0x0000002aff0a7e24 */ /* 0x000fe2000f8e00ff */
[----:B------:R-:W-:Y:S02]  /*d610*/  USHF.L.U32 UR41, UR41, 0x8, URZ ;  /* 0x0000000829297899 */ /* 0x000fe4000800063f */
[----:B------:R-:W-:Y:S01]  /*d620*/  UISETP.GE.AND UP2, UPT, UR42, UR9, UPT ;  /* 0x000000092a00728c */ /* 0x000fe2000bf46270 */
[----:B------:R-:W-:Y:S01]  /*d630*/  ULDC UR8, c[0x0][0x284] ;  /* 0x0000a10000087ab9 */ /* 0x000fe20000000800 */
[----:B------:R-:W-:-:S02]  /*d640*/  USHF.R.U32.HI UR4, URZ, 0x2, UR39 ;  /* 0x000000023f047899 */ /* 0x000fc40008011627 */
[----:B------:R-:W-:Y:S02]  /*d650*/  UISETP.GE.OR UP2, UPT, UR41, UR8, UP2 ;  /* 0x000000082900728c */ /* 0x000fe40009746670 */
[----:B------:R-:W-:Y:S02]  /*d660*/  ULOP3.LUT UR4, UR4, 0x1, URZ, 0xc0, !UPT ;  /* 0x0000000104047892 */ /* 0x000fe4000f8ec03f */
[----:B------:R-:W-:Y:S01]  /*d670*/  USHF.R.S32.HI UR12, URZ, 0x1f, UR45 ;  /* 0x0000001f3f0c7899 */ /* 0x000fe2000801142d */
[----:B------:R-:W-:Y:S01]  /*d680*/  ULDC.64 UR10, c[0x0][0x5d0] ;  /* 0x00017400000a7ab9 */ /* 0x000fe20000000a00 */
[----:B------:R-:W-:Y:S01]  /*d690*/  UISETP.GT.U32.AND UP1, UPT, UR39, 0x3, UPT ;  /* 0x000000032700788c */ /* 0x000fe2000bf24070 */
[----:B------:R-:W-:Y:S01]  /*d6a0*/  PLOP3.LUT P0, PT, PT, PT, UP2, 0x80, 0x0 ;  /* 0x000000000000781c */ /* 0x000fe20003f0f028 */
[----:B------:R-:W-:Y:S01]  /*d6b0*/  UISETP.NE.U32.AND UP0, UPT, UR4, 0x1, UPT ;  /* 0x000000010400788c */ /* 0x000fe2000bf05070 */
[----:B------:R-:W-:Y:S01]  /*d6c0*/  IMAD.U32 R6, RZ, RZ, UR10 ;  /* 0x0000000aff067e24 */ /* 0x000fe2000f8e00ff */
[----:B------:R-:W-:-:S02]  /*d6d0*/  UIMAD UR5, UR12, UR10, URZ ;  /* 0x0000000a0c0572a4 */ /* 0x000fc4000f8e023f */
[----:B------:R-:W-:Y:S02]  /*d6e0*/  UISETP.LT.U32.AND UP1, UPT, UR43, 0x4, UP1 ;  /* 0x000000042b00788c */ /* 0x000fe40008f21070 */
[----:B------:R-:W-:Y:S01]  /*d6f0*/  UISETP.GT.U32.AND UP0, UPT, UR43, 0x3, !UP0 ;  /* 0x000000032b00788c */ /* 0x000fe2000c704070 */
[----:B-1----:R-:W-:Y:S01]  /*d700*/  SHF.R.U32.HI R3, RZ, 0x7, R0 ;  /* 0x00000007ff037819 */ /* 0x002fe20000011600 */
[----:B------:R-:W-:Y:S02]  /*d710*/  UIMAD UR5, UR45, UR11, UR5 ;  /* 0x0000000b2d0572a4 */ /* 0x000fe4000f8e0205 */
[----:B------:R-:W-:Y:S01]  /*d720*/  USEL UR4, URZ, 0x1, !UP0 ;  /* 0x000000013f047887 */ /* 0x000fe2000c000000 */
[----:B------:R-:W-:Y:S01]  /*d730*/  LOP3.LUT R3, R3, 0x1, RZ, 0xc0, !PT ;  /* 0x0000000103037812 */ /* 0x000fe200078ec0ff */
[C---:B--2---:R-:W-:Y:S01]  /*d740*/  IMAD.SHL.U32 R11, R5.reuse, 0x2, RZ ;  /* 0x00000002050b7824 */ /* 0x044fe200078e00ff */
[----:B------:R-:W-:Y:S01]  /*d750*/  SHF.R.U32.HI R0, RZ, 0x2, R5 ;  /* 0x00000002ff007819 */ /* 0x000fe20000011605 */
[----:B------:R-:W-:Y:S01]  /*d760*/  ULOP3.LUT UR39, UR39, 0x3, URZ, 0xc0, !UPT ;  /* 0x0000000327277892 */ /* 0x000fe2000f8ec03f */
[----:B------:R-:W-:Y:S01]  /*d770*/  LOP3.LUT R4, R5, 0x60, RZ, 0xc0, !PT ;  /* 0x0000006005047812 */ /* 0x000fe200078ec0ff */
[----:B------:R-:W-:Y:S01]  /*d780*/  IMAD.SHL.U32 R19, R3, 0x40, RZ ;  /* 0x0000004003137824 */ /* 0x000fe200078e00ff */
[----:B------:R-:W-:-:S02]  /*d790*/  LOP3.LUT R0, R0, 0x7, RZ, 0xc0, !PT ;  /* 0x0000000700007812 */ /* 0x000fc400078ec0ff */
[----:B------:R-:W-:Y:S02]  /*d7a0*/  SHF.R.U32.HI R4, RZ, 0x1, R4 ;  /* 0x00000001ff047819 */ /* 0x000fe40000011604 */
[--C-:B------:R-:W-:Y:S02]  /*d7b0*/  LOP3.LUT R19, R19, 0x40, R0.reuse, 0xe2, !PT ;  /* 0x0000004013137812 */ /* 0x100fe400078ee200 */
[----:B------:R-:W-:Y:S02]  /*d7c0*/  IADD3 R0, RZ, -R4, -R0 ;  /* 0x80000004ff007210 */ /* 0x000fe40007ffe800 */
[----:B------:R-:W-:Y:S02]  /*d7d0*/  LOP3.LUT R10, R10, 0x6, R11, 0xf8, !PT ;  /* 0x000000060a0a7812 */ /* 0x000fe400078ef80b */
[----:B------:R-:W-:Y:S01]  /*d7e0*/  LOP3.LUT R19, R19, UR6, R4, 0xfe, !PT ;  /* 0x0000000613137c12 */ /* 0x000fe2000f8efe04 */
[----:B------:R-:W-:Y:S01]  /*d7f0*/  IMAD R0, R3, -0x40, R0 ;  /* 0xffffffc003007824 */ /* 0x000fe200078e0200 */
[----:B------:R-:W-:Y:S01]  /*d800*/  LOP3.LUT R3, R5, 0x3, RZ, 0xc0, !PT ;  /* 0x0000000305037812 */ /* 0x000fe200078ec0ff */
[----:B------:R-:W-:Y:S01]  /*d810*/  IMAD.MOV.U32 R4, RZ, RZ, -0x2 ;  /* 0xfffffffeff047424 */ /* 0x000fe200078e00ff */
[----:B------:R-:W-:-:S03]  /*d820*/  SHF.R.S32.HI R11, RZ, 0x1f, R10 ;  /* 0x0000001fff0b7819 */ /* 0x000fc6000001140a */
[----:B------:R-:W-:Y:S02]  /*d830*/  IMAD R3, R3, R4, UR9 ;  /* 0x0000000903037e24 */ /* 0x000fe4000f8e0204 */
[----:B------:R-:W-:Y:S01]  /*d840*/  IMAD.U32 R4, RZ, RZ, UR8 ;  /* 0x00000008ff047e24 */ /* 0x000fe2000f8e00ff */
[----:B------:R-:W-:Y:S01]  /*d850*/  USEL UR8, URZ, 0x1, !UP1 ;  /* 0x000000013f087887 */ /* 0x000fe2000c800000 */
[----:B------:R-:W-:-:S03]  /*d860*/  IMAD.WIDE.U32 R6, R6, UR45, R10 ;  /* 0x0000002d06067c25 */ /* 0x000fc6000f8e000a */
[----:B------:R-:W-:Y:S01]  /*d870*/  IADD3 R0, R4, -UR41, R0 ;  /* 0x8000002904007c10 */ /* 0x000fe2000fffe000 */
[----:B------:R-:W-:Y:S01]  /*d880*/  ULOP3.LUT UR38, UR4, UR38, UR8, 0x96, !UPT ;  /* 0x0000002604267292 */ /* 0x000fe2000f8e9608 */
[----:B------:R-:W-:Y:S01]  /*d890*/  VIADD R7, R7, UR5 ;  /* 0x0000000507077c36 */ /* 0x000fe20008000000 */
[----:B------:R-:W-:Y:S01]  /*d8a0*/  UMOV UR41, 0xffffffff ;  /* 0xffffffff00297882 */ /* 0x000fe20000000000 */
[----:B------:R-:W-:Y:S01]  /*d8b0*/  VIADD R3, R3, -UR42 ;  /* 0x8000002a03037c36 */ /* 0x000fe20008000000 */
[----:B------:R-:W-:Y:S08]  /*d8c0*/  @P0 BRA `(.L_x_28) ;  /* 0x0000023400300947 */ /* 0x000ff00003800000 */
[----:B------:R-:W-:Y:S01]  /*d8d0*/  FSETP.NEU.AND P0, PT, R16, RZ, PT ;  /* 0x000000ff1000720b */ /* 0x000fe20003f0d000 */
[----:B------:R-:W-:Y:S01]  /*d8e0*/  ULDC.64 UR8, c[0x0][0x5c8] ;  /* 0x0001720000087ab9 */ /* 0x000fe20000000a00 */
[----:B------:R-:W-:Y:S01]  /*d8f0*/  ISETP.GT.AND P5, PT, R3, RZ, PT ;  /* 0x000000ff0300720c */ /* 0x000fe20003fa4270 */
[----:B------:R-:W-:Y:S01]  /*d900*/  UIMAD UR4, UR7, UR8, URZ ;  /* 0x00000008070472a4 */ /* 0x000fe2000f8e023f */
[----:B------:R-:W-:Y:S01]  /*d910*/  IMAD.U32 R14, RZ, RZ, UR9 ;  /* 0x00000009ff0e7e24 */ /* 0x000fe2000f8e00ff */
[----:B------:R-:W-:Y:S01]  /*d920*/  BSSY B0, `(.L_x_28) ;  /* 0x0002346000007945 */ /* 0x000fe20003800000 */
[----:B------:R-:W-:Y:S01]  /*d930*/  IMAD.WIDE.U32 R6, R19, UR8, R6 ;  /* 0x0000000813067c25 */ /* 0x000fe2000f8e0006 */
[----:B------:R-:W-:-:S03]  /*d940*/  ISETP.GT.AND P1, PT, R0, RZ, P5 ;  /* 0x000000ff0000720c */ /* 0x000fc60002f24270 */
[----:B------:R-:W-:-:S04]  /*d950*/  IMAD R14, R19, R14, UR4 ;  /* 0x00000004130e7e24 */ /* 0x000fc8000f8e020e */
[----:B------:R-:W-:Y:S01]  /*d960*/  IMAD.IADD R14, R7, 0x1, R14 ;  /* 0x00000001070e7824 */ /* 0x000fe200078e020e */
[----:B------:R-:W-:Y:S06]  /*d970*/  @!P0 BRA `(.L_x_29) ;  /* 0x0000018000108947 */ /* 0x000fec0003800000 */
[----:B------:R-:W1:Y:S01]  /*d980*/  LDC.64 R8, c[0x0][0x5b0] ;  /* 0x00016c00ff087b82 */ /* 0x000e620000000a00 */
[----:B------:R-:W2:Y:S07]  /*d990*/  LDL.LU R15, [R1+0x400] ;  /* 0x00040000010f7983 */ /* 0x000eae0000300800 */
[----:B0-----:R-:W0:Y:S08]  /*d9a0*/  LDC.64 R152, c[0x0][0x5b8] ;  /* 0x00016e00ff987b82 */ /* 0x001e300000000a00 */
[----:B------:R-:W3:Y:S01]  /*d9b0*/  LDC.64 R20, c[0x0][0x5a8] ;  /* 0x00016a00ff147b82 */ /* 0x000ee20000000a00 */
[----:B-1----:R-:W-:Y:S01]  /*d9c0*/  R2UR UR4, R8 ;  /* 0x00000000080472ca */ /* 0x002fe200000e0000 */
[----:B0-----:R-:W-:-:S02]  /*d9d0*/  IMAD R160, R152, UR12, RZ ;  /* 0x0000000c98a07c24 */ /* 0x001fc4000f8e02ff */
[----:B------:R-:W-:-:S10]  /*d9e0*/  IMAD.WIDE.U32 R154, R152, UR45, R10 ;  /* 0x0000002d989a7c25 */ /* 0x000fd4000f8e000a */
[----:B------:R-:W-:Y:S01]  /*d9f0*/  UIMAD UR4, UR7, UR4, URZ ;  /* 0x00000004070472a4 */ /* 0x000fe2000f8e023f */
[----:B------:R-:W-:Y:S02]  /*da00*/  IMAD R160, R153, UR45, R160 ;  /* 0x0000002d99a07c24 */ /* 0x000fe4000f8e02a0 */
[----:B------:R-:W-:Y:S02]  /*da10*/  IMAD.MOV.U32 R22, RZ, RZ, R154 ;  /* 0x000000ffff167224 */ /* 0x000fe400078e009a */
[----:B------:R-:W-:Y:S02]  /*da20*/  IMAD.IADD R23, R155, 0x1, R160 ;  /* 0x000000019b177824 */ /* 0x000fe400078e02a0 */
[C---:B------:R-:W-:Y:S01]  /*da30*/  IMAD R158, R19.reuse, R9, UR4 ;  /* 0x00000004139e7e24 */ /* 0x040fe2000f8e0209 */
[----:B------:R-:W-:Y:S01]  /*da40*/  ULDC.64 UR4, c[0x0][0x5c0] ;  /* 0x0001700000047ab9 */ /* 0x000fe20000000a00 */
[----:B------:R-:W-:-:S04]  /*da50*/  IMAD.WIDE.U32 R4, R19, R8, R22 ;  /* 0x0000000813047225 */ /* 0x000fc800078e0016 */
[----:B------:R-:W-:Y:S01]  /*da60*/  IMAD.IADD R5, R5, 0x1, R158 ;  /* 0x0000000105057824 */ /* 0x000fe200078e029e */
[----:B---3--:R-:W-:-:S04]  /*da70*/  LEA R12, P0, R4, R20, 0x1 ;  /* 0x00000014040c7211 */ /* 0x008fc800078008ff */
[----:B------:R-:W-:-:S05]  /*da80*/  LEA.HI.X R13, R4, R21, R5, 0x1, P0 ;  /* 0x00000015040d7211 */ /* 0x000fca00000f0c05 */
[----:B------:R-:W3:Y:S01]  /*da90*/  @P1 LDG.E.LTC128B.U16 R153, desc[UR36][R12.64] ;  /* 0x000000240c991981 */ /* 0x000ee2000c1e1520 */
[----:B------:R-:W-:Y:S01]  /*daa0*/  ISETP.GT.AND P3, PT, R3, 0x1, PT ;  /* 0x000000010300780c */ /* 0x000fe20003f64270 */
[----:B------:R-:W-:Y:S01]  /*dab0*/  BSSY B1, `(.L_x_30) ;  /* 0x0000013000017945 */ /* 0x000fe20003800000 */
[----:B------:R-:W-:-:S11]  /*dac0*/  LOP3.LUT R17, R17, 0xfffffffd, RZ, 0xc0, !PT ;  /* 0xfffffffd11117812 */ /* 0x000fd600078ec0ff */
[----:B------:R-:W-:Y:S01]  /*dad0*/  @P3 LOP3.LUT R17, R17, 0x2, RZ, 0xfc, !PT ;  /* 0x0000000211113812 */ /* 0x000fe200078efcff */
[----:B---3--:R-:W-:-:S04]  /*dae0*/  IMAD.U32 R4, R153, 0x10000, RZ ;  /* 0x0001000099047824 */ /* 0x008fc800078e00ff */
[----:B------:R-:W-:-:S04]  /*daf0*/  FMUL R4, R4, R16 ;  /* 0x0000001004047220 */ /* 0x000fc80000400000 */
[----:B--2---:R-:W-:Y:S01]  /*db00*/  FFMA R7, R15, R2, R4 ;  /* 0x000000020f077223 */ /* 0x004fe20000000004 */
[----:B------:R-:W-:-:S04]  /*db10*/  LEA R4, P0, R6, UR4, 0x1 ;  /* 0x0000000406047c11 */ /* 0x000fc8000f8008ff */
[----:B------:R-:W-:Y:S02]  /*db20*/  LEA.HI.X R5, R6, UR5, R14, 0x1, P0 ;  /* 0x0000000506057c11 */ /* 0x000fe400080f0c0e */
[----:B------:R-:W-:-:S05]  /*db30*/  F2FP.BF16.F32.PACK_AB R6, RZ, R7 ;  /* 0x00000007ff06723e */ /* 0x000fca00000010ff */
[----:B------:R0:W-:Y:S02]  /*db40*/  @P1 STG.E.U16 desc[UR36][R4.64], R6 ;  /* 0x0000000604001986 */ /* 0x0001e4000c101524 */
[----:B0-----:R-:W-:-:S04]  /*db50*/  IMAD.WIDE.U32 R6, R19, R8, R10 ;  /* 0x0000000813067225 */ /* 0x001fc800078e000a */
[----:B------:R-:W-:Y:S02]  /*db60*/  IMAD.IADD R7, R158, 0x1, R7 ;  /* 0x000000019e077824 */ /* 0x000fe400078e0207 */
[----:B------:R-:W-:-:S04]  /*db70*/  IMAD.WIDE.U32 R6, R152, UR45, R6 ;  /* 0x0000002d98067c25 */ /* 0x000fc8000f8e0006 */
[----:B------:R-:W-:Y:S01]  /*db80*/  IMAD.IADD R7, R160, 0x1, R7 ;  /* 0x00000001a0077824 */ /* 0x000fe200078e0207 */
[----:B------:R-:W-:-:S04]  /*db90*/  LEA R14, P0, R6, R20, 0x1 ;  /* 0x00000014060e7211 */ /* 0x000fc800078008ff */
[----:B------:R-:W-:Y:S02]  /*dba0*/  LEA.HI.X R15, R6, R21, R7, 0x1, P0 ;  /* 0x00000015060f7211 */ /* 0x000fe400000f0c07 */
[----:B------:R-:W-:-:S13]  /*dbb0*/  ISETP.GT.AND P0, PT, R0, RZ, P3 ;  /* 0x000000ff0000720c */ /* 0x000fda0001f04270 */
[----:B------:R-:W-:Y:S05]  /*dbc0*/  @!P0 BRA `(.L_x_31) ;  /* 0x0000000000048947 */ /* 0x000fea0003800000 */
[----:B------:R0:W5:Y:S02]  /*dbd0*/  LDG.E.LTC128B.U16 R153, desc[UR36][R14.64+0x2] ;  /* 0x000002240e997981 */ /* 0x000164000c1e1520 */
.L_x_31:
[----:B------:R-:W-:Y:S05]  /*dbe0*/  BSYNC B1 ;  /* 0x0000000000017941 */ /* 0x000fea0003800000 */
.L_x_30:
[----:B------:R-:W2:Y:S01]  /*dbf0*/  LDL.LU R7, [R1+0x404] ;  /* 0x0004040001077983 */ /* 0x000ea20000300800 */
[----:B-----5:R-:W-:Y:S01]  /*dc00*/  IMAD.U32 R6, R153, 0x10000, RZ ;  /* 0x0001000099067824 */ /* 0x020fe200078e00ff */
[C---:B------:R-:W-:Y:S01]  /*dc10*/  SHF.L.U64.HI R157, R8.reuse, 0x3, R9 ;  /* 0x00000003089d7819 */ /* 0x040fe20000010209 */
[----:B------:R-:W-:Y:S01]  /*dc20*/  IMAD.SHL.U32 R156, R8, 0x8, RZ ;  /* 0x00000008089c7824 */ /* 0x000fe200078e00ff */
[----:B------:R-:W3:Y:S01]  /*dc30*/  LDL.LU R159, [R1+0x408] ;  /* 0x00040800019f7983 */ /* 0x000ee20000300800 */
[----:B------:R-:W-:-:S04]  /*dc40*/  FMUL R6, R6, R16 ;  /* 0x0000001006067220 */ /* 0x000fc80000400000 */
[----:B--2---:R-:W-:-:S05]  /*dc50*/  FFMA R6, R7, R2, R6 ;  /* 0x0000000207067223 */ /* 0x004fca0000000006 */
[----:B------:R-:W-:-:S05]  /*dc60*/  F2FP.BF16.F32.PACK_AB R6, RZ, R6 ;  /* 0x00000006ff06723e */ /* 0x000fca00000010ff */
[----:B------:R1:W-:Y:S01]  /*dc70*/  @P0 STG.E.U16 desc[UR36][R4.64+0x2], R6 ;  /* 0x0000020604000986 */ /* 0x0003e2000c101524 */
[----:B------:R-:W-:Y:S01]  /*dc80*/  ISETP.GT.AND P0, PT, R0, 0x8, P5 ;  /* 0x000000080000780c */ /* 0x000fe20002f04270 */
[----:B-1----:R-:W-:-:S04]  /*dc90*/  IMAD.WIDE.U32 R6, R19, R8, R156 ;  /* 0x0000000813067225 */ /* 0x002fc800078e009c */
[----:B------:R-:W-:Y:S01]  /*dca0*/  IMAD.IADD R158, R158, 0x1, R7 ;  /* 0x000000019e9e7824 */ /* 0x000fe200078e0207 */
[----:B------:R-:W-:-:S05]  /*dcb0*/  IADD3 R7, P1, R154, R6, RZ ;  /* 0x000000069a077210 */ /* 0x000fca0007f3e0ff */
[----:B------:R-:W-:Y:S01]  /*dcc0*/  IMAD.X R13, R158, 0x1, R23, P1 ;  /* 0x000000019e0d7824 */ /* 0x000fe200008e0617 */
[----:B------:R-:W-:-:S04]  /*dcd0*/  LEA R12, P1, R7, R20, 0x1 ;  /* 0x00000014070c7211 */ /* 0x000fc800078208ff */
[----:B------:R-:W-:-:S05]  /*dce0*/  LEA.HI.X R13, R7, R21, R13, 0x1, P1 ;  /* 0x00000015070d7211 */ /* 0x000fca00008f0c0d */
[----:B------:R1:W2:Y:S01]  /*dcf0*/  @P0 LDG.E.LTC128B.U16 R153, desc[UR36][R12.64] ;  /* 0x000000240c990981 */ /* 0x0002a2000c1e1520 */
[----:B------:R-:W-:Y:S01]  /*dd00*/  IADD3 R6, P1, R10, R6, RZ ;  /* 0x000000060a067210 */ /* 0x000fe20007f3e0ff */
[----:B------:R-:W-:Y:S01]  /*dd10*/  IMAD.U32 R164, RZ, RZ, UR8 ;  /* 0x00000008ffa47e24 */ /* 0x000fe2000f8e00ff */
[----:B------:R-:W-:Y:S01]  /*dd20*/  BSSY B1, `(.L_x_32) ;  /* 0x0000015000017945 */ /* 0x000fe20003800000 */
[----:B------:R-:W-:Y:S02]  /*dd30*/  IMAD.U32 R165, RZ, RZ, UR9 ;  /* 0x00000009ffa57e24 */ /* 0x000fe4000f8e00ff */
[----:B------:R-:W-:Y:S02]  /*dd40*/  IMAD.X R7, R11, 0x1, R158, P1 ;  /* 0x000000010b077824 */ /* 0x000fe400008e069e */
[----:B------:R-:W-:Y:S02]  /*dd50*/  IMAD.SHL.U32 R164, R164, 0x10, RZ ;  /* 0x00000010a4a47824 */ /* 0x000fe400078e00ff */
[----:B------:R-:W-:-:S04]  /*dd60*/  IMAD.WIDE.U32 R6, R152, UR45, R6 ;  /* 0x0000002d98067c25 */ /* 0x000fc8000f8e0006 */
[----:B------:R-:W-:Y:S01]  /*dd70*/  IMAD.IADD R7, R160, 0x1, R7 ;  /* 0x00000001a0077824 */ /* 0x000fe200078e0207 */
[----:B-1----:R-:W-:-:S04]  /*dd80*/  LEA R12, P1, R6, R20, 0x1 ;  /* 0x00000014060c7211 */ /* 0x002fc800078208ff */
[----:B------:R-:W-:Y:S01]  /*dd90*/  LEA.HI.X R13, R6, R21, R7, 0x1, P1 ;  /* 0x00000015060d7211 */ /* 0x000fe200008f0c07 */
[----:B------:R-:W-:Y:S01]  /*dda0*/  IMAD.U32 R6, RZ, RZ, UR8 ;  /* 0x00000008ff067e24 */ /* 0x000fe2000f8e00ff */
[----:B------:R-:W-:-:S04]  /*ddb0*/  ISETP.GT.AND P1, PT, R0, 0x8, P3 ;  /* 0x000000080000780c */ /* 0x000fc80001f24270 */
[----:B------:R-:W-:Y:S02]  /*ddc0*/  SHF.L.U64.HI R165, R6, 0x4, R165 ;  /* 0x0000000406a57819 */ /* 0x000fe400000102a5 */
[----:B------:R-:W-:Y:S01]  /*ddd0*/  IADD3 R6, P2, R164, R4, RZ ;  /* 0x00000004a4067210 */ /* 0x000fe20007f5e0ff */
[----:B--2---:R-:W-:-:S04]  /*dde0*/  IMAD.U32 R7, R153, 0x10000, RZ ;  /* 0x0001000099077824 */ /* 0x004fc800078e00ff */
[----:B------:R-:W-:-:S04]  /*ddf0*/  FMUL R7, R7, R16 ;  /* 0x0000001007077220 */ /* 0x000fc80000400000 */
[----:B---3--:R-:W-:-:S05]  /*de00*/  FFMA R7, R159, R2, R7 ;  /* 0x000000029f077223 */ /* 0x008fca0000000007 */
[----:B------:R-:W-:-:S04]  /*de10*/  F2FP.BF16.F32.PACK_AB R7, RZ, R7 ;  /* 0x00000007ff07723e */ /* 0x000fc800000010ff */
[----:B------:R-:W-:Y:S01]  /*de20*/  PRMT R158, R7, 0x7610, R158 ;  /* 0x00007610079e7816 */ /* 0x000fe2000000009e */
[----:B------:R-:W-:-:S05]  /*de30*/  IMAD.X R7, R165, 0x1, R5, P2 ;  /* 0x00000001a5077824 */ /* 0x000fca00010e0605 */
[----:B------:R1:W-:Y:S01]  /*de40*/  @P0 STG.E.U16 desc[UR36][R6.64], R158 ;  /* 0x0000009e06000986 */ /* 0x0003e2000c101524 */
[----:B------:R-:W-:Y:S05]  /*de50*/  @!P1 BRA `(.L_x_33) ;  /* 0x0000000000049947 */ /* 0x000fea0003800000 */
[----:B------:R2:W5:Y:S02]  /*de60*/  LDG.E.LTC128B.U16 R153, desc[UR36][R12.64+0x2] ;  /* 0x000002240c997981 */ /* 0x000564000c1e1520 */
.L_x_33:
[----:B------:R-:W-:Y:S05]  /*de70*/  BSYNC B1 ;  /* 0x0000000000017941 */ /* 0x000fea0003800000 */
.L_x_32:
[----:B------:R-:W3:Y:S01]  /*de80*/  LDL.LU R159, [R1+0x40c] ;  /* 0x00040c00019f7983 */ /* 0x000ee20000300800 */
[----:B-1---5:R-:W-:Y:S01]  /*de90*/  IMAD.U32 R158, R153, 0x10000, RZ ;  /* 0x00010000999e7824 */ /* 0x022fe200078e00ff */
[----:B------:R-:W-:Y:S01]  /*dea0*/  ISETP.GT.AND P3, PT, R3, 0x8, PT ;  /* 0x000000080300780c */ /* 0x000fe20003f64270 */
[----:B------:R-:W-:Y:S01]  /*deb0*/  BSSY B1, `(.L_x_34) ;  /* 0x000000a000017945 */ /* 0x000fe20003800000 */
[----:B------:R-:W-:Y:S01]  /*dec0*/  LOP3.LUT R17, R17, 0xfffffffb, RZ, 0xc0, !PT ;  /* 0xfffffffb11117812 */ /* 0x000fe200078ec0ff */
[----:B------:R-:W-:Y:S01]  /*ded0*/  FMUL R158, R158, R16 ;  /* 0x000000109e9e7220 */ /* 0x000fe20000400000 */
[----:B------:R-:W-:-:S09]  /*dee0*/  ISETP.GT.AND P0, PT, R0, RZ, P3 ;  /* 0x000000ff0000720c */ /* 0x000fd20001f04270 */
[----:B------:R-:W-:Y:S01]  /*def0*/  @P3 LOP3.LUT R17, R17, 0x4, RZ, 0xfc, !PT ;  /* 0x0000000411113812 */ /* 0x000fe200078efcff */
[----:B---3--:R-:W-:-:S05]  /*df00*/  FFMA R158, R159, R2, R158 ;  /* 0x000000029f9e7223 */ /* 0x008fca000000009e */
[----:B------:R-:W-:-:S05]  /*df10*/  F2FP.BF16.F32.PACK_AB R158, RZ, R158 ;  /* 0x0000009eff9e723e */ /* 0x000fca00000010ff */
[----:B------:R1:W-:Y:S01]  /*df20*/  @P1 STG.E.U16 desc[UR36][R6.64+0x2], R158 ;  /* 0x0000029e06001986 */ /* 0x0003e2000c101524 */
[----:B------:R-:W-:Y:S05]  /*df30*/  @!P0 BRA `(.L_x_35) ;  /* 0x0000000000048947 */ /* 0x000fea0003800000 */
[----:B------:R3:W5:Y:S02]  /*df40*/  LDG.E.LTC128B.U16 R153, desc[UR36][R14.64+0x10] ;  /* 0x000010240e997981 */ /* 0x000764000c1e1520 */
.L_x_35:
[----:B------:R-:W-:Y:S05]  /*df50*/  BSYNC B1 ;  /* 0x0000000000017941 */ /* 0x000fea0003800000 */
.L_x_34:
[----:B------:R-:W4:Y:S01]  /*df60*/  LDL.LU R159, [R1+0x410] ;  /* 0x00041000019f7983 */ /* 0x000f220000300800 */
[----:B-1---5:R-:W-:Y:S01]  /*df70*/  IMAD.U32 R158, R153, 0x10000, RZ ;  /* 0x00010000999e7824 */ /* 0x022fe200078e00ff */
[----:B------:R-:W-:Y:S01]  /*df80*/  ISETP.GT.AND P2, PT, R3, 0x9, PT ;  /* 0x000000090300780c */ /* 0x000fe20003f44270 */
[----:B------:R-:W-:Y:S01]  /*df90*/  BSSY B1, `(.L_x_36) ;  /* 0x000000a000017945 */ /* 0x000fe20003800000 */
[----:B------:R-:W-:Y:S01]  /*dfa0*/  LOP3.LUT R17, R17, 0xfffffff7, RZ, 0xc0, !PT ;  /* 0xfffffff711117812 */ /* 0x000fe200078ec0ff */
[----:B------:R-:W-:Y:S01]  /*dfb0*/  FMUL R158, R158, R16 ;  /* 0x000000109e9e7220 */ /* 0x000fe20000400000 */
[----:B------:R-:W-:-:S09]  /*dfc0*/  ISETP.GT.AND P1, PT, R0, RZ, P2 ;  /* 0x000000ff0000720c */ /* 0x000fd20001724270 */
[----:B------:R-:W-:Y:S01]  /*dfd0*/  @P2 LOP3.LUT R17, R17, 0x8, RZ, 0xfc, !PT ;  /* 0x0000000811112812 */ /* 0x000fe200078efcff */
[----:B----4-:R-:W-:-:S05]  /*dfe0*/  FFMA R158, R159, R2, R158 ;  /* 0x000000029f9e7223 */ /* 0x010fca000000009e */
[----:B------:R-:W-:-:S05]  /*dff0*/  F2FP.BF16.F32.PACK_AB R158, RZ, R158 ;  /* 0x0000009eff9e723e */ /* 0x000fca00000010ff */
[----:B------:R1:W-:Y:S01]  /*e000*/  @P0 STG.E.U16 desc[UR36][R4.64+0x10], R158 ;  /* 0x0000109e04000986 */ /* 0x0003e2000c101524 */
[----:B------:R-:W-:Y:S05]  /*e010*/  @!P1 BRA `(.L_x_37) ;  /* 0x0000000000049947 */ /* 0x000fea0003800000 */
[----:B------:R4:W5:Y:S02]  /*e020*/  LDG.E.LTC128B.U16 R153, desc[UR36][R14.64+0x12] ;  /* 0x000012240e997981 */ /* 0x000964000c1e1520 */
.L_x_37:
[----:B------:R-:W-:Y:S05]  /*e030*/  BSYNC B1 ;  /* 0x0000000000017941 */ /* 0x000fea0003800000 */
.L_x_36:
[----:B------:R-:W2:Y:S01]  /*e040*/  LDL.LU R159, [R1+0x414] ;  /* 0x00041400019f7983 */ /* 0x000ea20000300800 */
[----:B-1---5:R-:W-:Y:S01]  /*e050*/  IMAD.U32 R158, R153, 0x10000, RZ ;  /* 0x00010000999e7824 */ /* 0x022fe200078e00ff */
[----:B------:R-:W-:Y:S01]  /*e060*/  ISETP.GT.AND P0, PT, R0, 0x8, P3 ;  /* 0x000000080000780c */ /* 0x000fe20001f04270 */
[----:B------:R-:W-:Y:S02]  /*e070*/  BSSY B1, `(.L_x_38) ;  /* 0x0000007000017945 */ /* 0x000fe40003800000 */
[----:B------:R-:W-:-:S04]  /*e080*/  FMUL R158, R158, R16 ;  /* 0x000000109e9e7220 */ /* 0x000fc80000400000 */
[----:B--2---:R-:W-:-:S05]  /*e090*/  FFMA R158, R159, R2, R158 ;  /* 0x000000029f9e7223 */ /* 0x004fca000000009e */
[----:B------:R-:W-:-:S05]  /*e0a0*/  F2FP.BF16.F32.PACK_AB R158, RZ, R158 ;  /* 0x0000009eff9e723e */ /* 0x000fca00000010ff */
[----:B------:R1:W-:Y:S01]  /*e0b0*/  @P1 STG.E.U16 desc[UR36][R4.64+0x12], R158 ;  /* 0x0000129e04001986 */ /* 0x0003e2000c101524 */
[----:B------:R-:W-:Y:S05]  /*e0c0*/  @!P0 BRA `(.L_x_39) ;  /* 0x0000000000048947 */ /* 0x000fea0003800000 */
[----:B------:R2:W5:Y:S02]  /*e0d0*/  LDG.E.LTC128B.U16 R153, desc[UR36][R12.64+0x10] ;  /* 0x000010240c997981 */ /* 0x000564000c1e1520 */
.L_x_39:
[----:B------:R-:W-:Y:S05]  /*e0e0*/  BSYNC B1 ;  /* 0x0000000000017941 */ /* 0x000fea0003800000 */
.L_x_38:
[----:B------:R-:W3:Y:S01]  /*e0f0*/  LDL.LU R159, [R1+0x418] ;  /* 0x00041800019f7983 */ /* 0x000ee20000300800 */
[----:B-1---5:R-:W-:Y:S01]  /*e100*/  IMAD.U32 R158, R153, 0x10000, RZ ;  /* 0x00010000999e7824 */ /* 0x022fe200078e00ff */
[----:B------:R-:W-:Y:S01]  /*e110*/  ISETP.GT.AND P1, PT, R0, 0x8, P2 ;  /* 0x000000080000780c */ /* 0x000fe20001724270 */
[----:B------:R-:W-:Y:S02]  /*e120*/  BSSY B1, `(.L_x_40) ;  /* 0x0000007000017945 */ /* 0x000fe40003800000 */
[----:B------:R-:W-:-:S04]  /*e130*/  FMUL R158, R158, R16 ;  /* 0x000000109e9e7220 */ /* 0x000fc80000400000 */
[----:B---3--:R-:W-:-:S05]  /*e140*/  FFMA R158, R159, R2, R158 ;  /* 0x000000029f9e7223 */ /* 0x008fca000000009e */
[----:B------:R-:W-:-:S05]  /*e150*/  F2FP.BF16.F32.PACK_AB R158, RZ, R158 ;  /* 0x0000009eff9e723e */ /* 0x000fca00000010ff */
[----:B------:R1:W-:Y:S01]  /*e160*/  @P0 STG.E.U16 desc[UR36][R6.64+0x10], R158 ;  /* 0x0000109e06000986 */ /* 0x0003e2000c101524 */
[----:B------:R-:W-:Y:S05]  /*e170*/  @!P1 BRA `(.L_x_41) ;  /* 0x0000000000049947 */ /* 0x000fea0003800000 */
[----:B------:R3:W5:Y:S02]  /*e180*/  LDG.E.LTC128B.U16 R153, desc[UR36][R12.64+0x12] ;  /* 0x000012240c997981 */ /* 0x000764000c1e1520 */
.L_x_41:
[----:B------:R-:W-:Y:S05]  /*e190*/  BSYNC B1 ;  /* 0x0000000000017941 */ /* 0x000fea0003800000 */
.L_x_40:
[----:B------:R-:W2:Y:S01]  /*e1a0*/  LDL.LU R159, [R1+0x41c] ;  /* 0x00041c00019f7983 */ /* 0x000ea20000300800 */
[----:B-1---5:R-:W-:Y:S01]  /*e1b0*/  IMAD.U32 R158, R153, 0x10000, RZ ;  /* 0x00010000999e7824 */ /* 0x022fe200078e00ff */
[----:B------:R-:W-:Y:S01]  /*e1c0*/  ISETP.GT.AND P2, PT, R3, 0x10, PT ;  /* 0x000000100300780c */ /* 0x000fe20003f44270 */
[----:B------:R-:W-:Y:S01]  /*e1d0*/  BSSY B1, `(.L_x_42) ;  /* 0x000000a000017945 */ /* 0x000fe20003800000 */
[----:B------:R-:W-:Y:S01]  /*e1e0*/  LOP3.LUT R17, R17, 0xffffffef, RZ, 0xc0, !PT ;  /* 0xffffffef11117812 */ /* 0x000fe200078ec0ff */
[----:B------:R-:W-:Y:S01]  /*e1f0*/  FMUL R158, R158, R16 ;  /* 0x000000109e9e7220 */ /* 0x000fe20000400000 */
[----:B------:R-:W-:-:S09]  /*e200*/  ISETP.GT.AND P0, PT, R0, RZ, P2 ;  /* 0x000000ff0000720c */ /* 0x000fd20001704270 */
[----:B------:R-:W-:Y:S01]  /*e210*/  @P2 LOP3.LUT R17, R17, 0x10, RZ, 0xfc, !PT ;  /* 0x0000001011112812 */ /* 0x000fe200078efcff */
[----:B--2---:R-:W-:-:S05]  /*e220*/  FFMA R158, R159, R2, R158 ;  /* 0x000000029f9e7223 */ /* 0x004fca000000009e */
[----:B------:R-:W-:-:S05]  /*e230*/  F2FP.BF16.F32.PACK_AB R158, RZ, R158 ;  /* 0x0000009eff9e723e */ /* 0x000fca00000010ff */
[----:B------:R1:W-:Y:S01]  /*e240*/  @P1 STG.E.U16 desc[UR36][R6.64+0x12], R158 ;  /* 0x0000129e06001986 */ /* 0x0003e2000c101524 */
[----:B------:R-:W-:Y:S05]  /*e250*/  @!P0 BRA `(.L_x_43) ;  /* 0x0000000000048947 */ /* 0x000fea0003800000 */
[----:B------:R2:W5:Y:S02]  /*e260*/  LDG.E.LTC128B.U16 R153, desc[UR36][R14.64+0x20] ;  /* 0x000020240e997981 */ /* 0x000564000c1e1520 */
.L_x_43:
[----:B------:R-:W-:Y:S05]  /*e270*/  BSYNC B1 ;  /* 0x0000000000017941 */ /* 0x000fea0003800000 */
.L_x_42:
[----:B------:R-:W3:Y:S01]  /*e280*/  LDL.LU R159, [R1+0x420] ;  /* 0x00042000019f7983 */ /* 0x000ee20000300800 */
[----:B-1---5:R-:W-:Y:S01]  /*e290*/  IMAD.U32 R158, R153, 0x10000, RZ ;  /* 0x00010000999e7824 */ /* 0x022fe200078e00ff */
[----:B------:R-:W-:Y:S01]  /*e2a0*/  ISETP.GT.AND P1, PT, R3, 0x11, PT ;  /* 0x000000110300780c */ /* 0x000fe20003f24270 */
[----:B------:R-:W-:Y:S01]  /*e2b0*/  BSSY B1, `(.L_x_44) ;  /* 0x000000a000017945 */ /* 0x000fe20003800000 */
[----:B------:R-:W-:Y:S01]  /*e2c0*/  LOP3.LUT R18, R18, 0xfbffffff, RZ, 0xc0, !PT ;  /* 0xfbffffff12127812 */ /* 0x000fe200078ec0ff */
[----:B------:R-:W-:-:S10]  /*e2d0*/  FMUL R158, R158, R16 ;  /* 0x000000109e9e7220 */ /* 0x000fd40000400000 */
[----:B------:R-:W-:Y:S01]  /*e2e0*/  @P1 LOP3.LUT R18, R18, 0x4000000, RZ, 0xfc, !PT ;  /* 0x0400000012121812 */ /* 0x000fe200078efcff */
[----:B---3--:R-:W-:-:S05]  /*e2f0*/  FFMA R158, R159, R2, R158 ;  /* 0x000000029f9e7223 */ /* 0x008fca000000009e */
[----:B------:R-:W-:-:S05]  /*e300*/  F2FP.BF16.F32.PACK_AB R158, RZ, R158 ;  /* 0x0000009eff9e723e */ /* 0x000fca00000010ff */
[----:B------:R1:W-:Y:S01]  /*e310*/  @P0 STG.E.U16 desc[UR36][R4.64+0x20], R158 ;  /* 0x0000209e04000986 */ /* 0x0003e2000c101524 */
[----:B------:R-:W-:-:S13]  /*e320*/  ISETP.GT.AND P0, PT, R0, RZ, P1 ;  /* 0x000000ff0000720c */ /* 0x000fda0000f04270 */
[----:B-1----:R-:W-:Y:S05]  /*e330*/  @!P0 BRA `(.L_x_45) ;  /* 0x0000000000048947 */ /* 0x002fea0003800000 */
[----:B------:R1:W5:Y:S02]  /*e340*/  LDG.E.LTC128B.U16 R153, desc[UR36][R14.64+0x22] ;  /* 0x000022240e997981 */ /* 0x000364000c1e1520 */
.L_x_45:
[----:B------:R-:W-:Y:S05]  /*e350*/  BSYNC B1 ;  /* 0x0000000000017941 */ /* 0x000fea0003800000 */
.L_x_44:
[----:B------:R-:W3:Y:S01]  /*e360*/  LDL.LU R159, [R1+0x424] ;  /* 0x00042400019f7983 */ /* 0x000ee20000300800 */
[----:B-----5:R-:W-:Y:S01]  /*e370*/  IMAD.U32 R158, R153, 0x10000, RZ ;  /* 0x00010000999e7824 */ /* 0x020fe200078e00ff */
[----:B------:R-:W-:Y:S03]  /*e380*/  BSSY B1, `(.L_x_46) ;  /* 0x0000008000017945 */ /* 0x000fe60003800000 */
[----:B------:R-:W-:-:S04]  /*e390*/  FMUL R158, R158, R16 ;  /* 0x000000109e9e7220 */ /* 0x000fc80000400000 */
[----:B---3--:R-:W-:-:S05]  /*e3a0*/  FFMA R158, R159, R2, R158 ;  /* 0x000000029f9e7223 */ /* 0x008fca000000009e */
[----:B------:R-:W-:-:S05]  /*e3b0*/  F2FP.BF16.F32.PACK_AB R158, RZ, R158 ;  /* 0x0000009eff9e723e */ /* 0x000fca00000010ff */
[----:B------:R3:W-:Y:S01]  /*e3c0*/  @P0 STG.E.U16 desc[UR36][R4.64+0x22], R158 ;  /* 0x0000229e04000986 */ /* 0x0007e2000c101524 */
[----:B------:R-:W-:-:S13]  /*e3d0*/  ISETP.GT.AND P0, PT, R0, 0x8, P2 ;  /* 0x000000080000780c */ /* 0x000fda0001704270 */
[----:B---3--:R-:W-:Y:S05]  /*e3e0*/  @!P0 BRA `(.L_x_47) ;  /* 0x0000000000048947 */ /* 0x008fea0003800000 */
[----:B------:R3:W5:Y:S02]  /*e3f0*/  LDG.E.LTC128B.U16 R153, desc[UR36][R12.64+0x20] ;  /* 0x000020240c997981 */ /* 0x000764000c1e1520 */
.L_x_47:
[----:B------:R-:W-:Y:S05]  /*e400*/  BSYNC B1 ;  /* 0x0000000000017941 */ /* 0x000fea0003800000 */
.L_x_46:
[----:B------:R-:W2:Y:S01]  /*e410*/  LDL.LU R159, [R1+0x428] ;  /* 0x00042800019f7983 */ /* 0x000ea20000300800 */
[----:B-----5:R-:W-:Y:S01]  /*e420*/  IMAD.U32 R158, R153, 0x10000, RZ ;  /* 0x00010000999e7824 */ /* 0x020fe200078e00ff */
[----:B------:R-:W-:Y:S03]  /*e430*/  BSSY B1, `(.L_x_48) ;  /* 0x0000008000017945 */ /* 0x000fe60003800000 */
[----:B------:R-:W-:-:S04]  /*e440*/  FMUL R158, R158, R16 ;  /* 0x000000109e9e7220 */ /* 0x000fc80000400000 */
[----:B--2---:R-:W-:-:S05]  /*e450*/  FFMA R158, R159, R2, R158 ;  /* 0x000000029f9e7223 */ /* 0x004fca000000009e */
[----:B------:R-:W-:-:S05]  /*e460*/  F2FP.BF16.F32.PACK_AB R158, RZ, R158 ;  /* 0x0000009eff9e723e */ /* 0x000fca00000010ff */
[----:B------:R2:W-:Y:S01]  /*e470*/  @P0 STG.E.U16 desc[UR36][R6.64+0x20], R158 ;  /* 0x0000209e06000986 */ /* 0x0005e2000c101524 */
[----:B------:R-:W-:-:S13]  /*e480*/  ISETP.GT.AND P0, PT, R0, 0x8, P1 ;  /* 0x000000080000780c */ /* 0x000fda0000f04270 */
[----:B--2---:R-:W-:Y:S05]  /*e490*/  @!P0 BRA `(.L_x_49) ;  /* 0x0000000000048947 */ /* 0x004fea0003800000 */
[----:B------:R2:W5:Y:S02]  /*e4a0*/  LDG.E.LTC128B.U16 R153, desc[UR36][R12.64+0x22] ;  /* 0x000022240c997981 */ /* 0x000564000c1e1520 */
.L_x_49:
[----:B------:R-:W-:Y:S05]  /*e4b0*/  BSYNC B1 ;  /* 0x0000000000017941 */ /* 0x000fea0003800000 */
.L_x_48:
[----:B------:R-:W3:Y:S01]  /*e4c0*/  LDL.LU R159, [R1+0x42c] ;  /* 0x00042c00019f7983 */ /* 0x000ee20000300800 */
[----:B-----5:R-:W-:Y:S01]  /*e4d0*/  IMAD.U32 R158, R153, 0x10000, RZ ;  /* 0x00010000999e7824 */ /* 0x020fe200078e00ff */
        /* <DEDUP_REMOVED lines=9> */
[----:B---3--:R-:W-:Y:S05]  /*e570*/  @!P0 BRA `(.L_x_51) ;  /* 0x0000000000048947 */ /* 0x008fea0003800000 */
[----:B------:R3:W5:Y:S02]  /*e580*/  LDG.E.LTC128B.U16 R153, desc[UR36][R14.64+0x30] ;  /* 0x000030240e997981 */ /* 0x000764000c1e1520 */
.L_x_51:
[----:B------:R-:W-:Y:S05]  /*e590*/  BSYNC B1 ;  /* 0x0000000000017941 */ /* 0x000fea0003800000 */
.L_x_50:
[----:B------:R-:W2:Y:S01]  /*e5a0*/  LDL.LU R159, [R1+0x430] ;  /* 0x00043000019f7983 */ /* 0x000ea20000300800 */
[----:B-----5:R-:W-:Y:S01]  /*e5b0*/  IMAD.U32 R158, R153, 0x10000, RZ ;  /* 0x00010000999e7824 */ /* 0x020fe200078e00ff */
[----:B------:R-:W-:Y:S01]  /*e5c0*/  ISETP.GT.AND P1, PT, R3, 0x19, PT ;  /* 0x000000190300780c */ /* 0x000fe20003f24270 */
[----:B------:R-:W-:Y:S01]  /*e5d0*/  BSSY B1, `(.L_x_52) ;  /* 0x000000a000017945 */ /* 0x000fe20003800000 */
[----:B------:R-:W-:Y:S01]  /*e5e0*/  LOP3.LUT R18, R18, 0xfeffffff, RZ, 0xc0, !PT ;  /* 0xfeffffff12127812 */ /* 0x000fe200078ec0ff */
[----:B------:R-:W-:-:S10]  /*e5f0*/  FMUL R158, R158, R16 ;  /* 0x000000109e9e7220 */ /* 0x000fd40000400000 */
[----:B------:R-:W-:Y:S01]  /*e600*/  @P1 LOP3.LUT R18, R18, 0x1000000, RZ, 0xfc, !PT ;  /* 0x0100000012121812 */ /* 0x000fe200078efcff */
[----:B--2---:R-:W-:-:S05]  /*e610*/  FFMA R158, R159, R2, R158 ;  /* 0x000000029f9e7223 */ /* 0x004fca000000009e */
[----:B------:R-:W-:-:S05]  /*e620*/  F2FP.BF16.F32.PACK_AB R158, RZ, R158 ;  /* 0x0000009eff9e723e */ /* 0x000fca00000010ff */
[----:B------:R2:W-:Y:S01]  /*e630*/  @P0 STG.E.U16 desc[UR36][R4.64+0x30], R158 ;  /* 0x0000309e04000986 */ /* 0x0005e2000c101524 */
[----:B------:R-:W-:-:S13]  /*e640*/  ISETP.GT.AND P0, PT, R0, RZ, P1 ;  /* 0x000000ff0000720c */ /* 0x000fda0000f04270 */
[----:B--2---:R-:W-:Y:S05]  /*e650*/  @!P0 BRA `(.L_x_53) ;  /* 0x0000000000048947 */ /* 0x004fea0003800000 */
[----:B------:R2:W5:Y:S02]  /*e660*/  LDG.E.LTC128B.U16 R153, desc[UR36][R14.64+0x32] ;  /* 0x000032240e997981 */ /* 0x000564000c1e1520 */
.L_x_53:
[----:B------:R-:W-:Y:S05]  /*e670*/  BSYNC B1 ;  /* 0x0000000000017941 */ /* 0x000fea0003800000 */
.L_x_52:
        /* <DEDUP_REMOVED lines=10> */
.L_x_55:
[----:B------:R-:W-:Y:S05]  /*e720*/  BSYNC B1 ;  /* 0x0000000000017941 */ /* 0x000fea0003800000 */
.L_x_54:
        /* <DEDUP_REMOVED lines=10> */
.L_x_57:
[----:B------:R-:W-:Y:S05]  /*e7d0*/  BSYNC B1 ;  /* 0x0000000000017941 */ /* 0x000fea0003800000 */
.L_x_56:
        /* <DEDUP_REMOVED lines=13> */
.L_x_59:
[----:B------:R-:W-:Y:S05]  /*e8b0*/  BSYNC B1 ;  /* 0x0000000000017941 */ /* 0x000fea0003800000 */
.L_x_58:
        /* <DEDUP_REMOVED lines=13> */
.L_x_61:
[----:B------:R-:W-:Y:S05]  /*e990*/  BSYNC B1 ;  /* 0x0000000000017941 */ /* 0x000fea0003800000 */
.L_x_60:
        /* <DEDUP_REMOVED lines=10> */
.L_x_63:
[----:B------:R-:W-:Y:S05]  /*ea40*/  BSYNC B1 ;  /* 0x0000000000017941 */ /* 0x000fea0003800000 */
.L_x_62:
        /* <DEDUP_REMOVED lines=10> */
.L_x_65:
[----:B------:R-:W-:Y:S05]  /*eaf0*/  BSYNC B1 ;  /* 0x0000000000017941 */ /* 0x000fea0003800000 */
.L_x_64:
        /* <DEDUP_REMOVED lines=13> */
.L_x_67:
[----:B------:R-:W-:Y:S05]  /*ebd0*/  BSYNC B1 ;  /* 0x0000000000017941 */ /* 0x000fea0003800000 */
.L_x_66:
        /* <DEDUP_REMOVED lines=13> */
.L_x_69:
[----:B------:R-:W-:Y:S05]  /*ecb0*/  BSYNC B1 ;  /* 0x0000000000017941 */ /* 0x000fea0003800000 */
.L_x_68:
        /* <DEDUP_REMOVED lines=10> */
.L_x_71:
[----:B------:R-:W-:Y:S05]  /*ed60*/  BSYNC B1 ;  /* 0x0000000000017941 */ /* 0x000fea0003800000 */
.L_x_70:
        /* <DEDUP_REMOVED lines=10> */
.L_x_73:
[----:B------:R-:W-:Y:S05]  /*ee10*/  BSYNC B1 ;  /* 0x0000000000017941 */ /* 0x000fea0003800000 */
.L_x_72:
        /* <DEDUP_REMOVED lines=13> */
.L_x_75:
[----:B------:R-:W-:Y:S05]  /*eef0*/  BSYNC B1 ;  /* 0x0000000000017941 */ /* 0x000fea0003800000 */
.L_x_74:
[----:B------:R-:W2:Y:S01]  /*ef00*/  LDL.LU R159, [R1+0x460] ;  /* 0x00046000019f7983 */ /* 0x000ea20000300800 */
[----:B-----5:R-:W-:Y:S01]  /*ef10*/  IMAD.U32 R158, R153, 0x10000, RZ ;  /* 0x00010000999e7824 */ /* 0x020fe200078e00ff */
[----:B------:R-:W-:Y:S01]  /*ef20*/  ISETP.GT.AND P1, PT, R3, 0x31, PT ;  /* 0x000000310300780c */ /* 0x000fe20003f24270 */
[----:B------:R-:W-:Y:S01]  /*ef30*/  BSSY B1, `(.L_x_76) ;  /* 0x000000b000017945 */ /* 0x000fe20003800000 */
[----:B------:R-:W-:Y:S01]  /*ef40*/  LOP3.LUT R18, R18, 0xfffbffff, RZ, 0xc0, !PT ;  /* 0xfffbffff12127812 */ /* 0x000fe200078ec0ff */
[----:B------:R-:W-:Y:S01]  /*ef50*/  FMUL R158, R158, R16 ;  /* 0x000000109e9e7220 */ /* 0x000fe20000400000 */
[----:B------:R-:W-:-:S09]  /*ef60*/  PRMT R161, R153, 0x7610, R161 ;  /* 0x0000761099a17816 */ /* 0x000fd200000000a1 */
[----:B------:R-:W-:Y:S01]  /*ef70*/  @P1 LOP3.LUT R18, R18, 0x40000, RZ, 0xfc, !PT ;  /* 0x0004000012121812 */ /* 0x000fe200078efcff */
[----:B--2---:R-:W-:-:S05]  /*ef80*/  FFMA R158, R159, R2, R158 ;  /* 0x000000029f9e7223 */ /* 0x004fca000000009e */
[----:B------:R-:W-:-:S05]  /*ef90*/  F2FP.BF16.F32.PACK_AB R158, RZ, R158 ;  /* 0x0000009eff9e723e */ /* 0x000fca00000010ff */
[----:B------:R2:W-:Y:S01]  /*efa0*/  @P0 STG.E.U16 desc[UR36][R4.64+0x60], R158 ;  /* 0x0000609e04000986 */ /* 0x0005e2000c101524 */
[----:B------:R-:W-:-:S13]  /*efb0*/  ISETP.GT.AND P0, PT, R0, RZ, P1 ;  /* 0x000000ff0000720c */ /* 0x000fda0000f04270 */
[----:B--2---:R-:W-:Y:S05]  /*efc0*/  @!P0 BRA `(.L_x_77) ;  /* 0x0000000000048947 */ /* 0x004fea0003800000 */
[----:B------:R2:W5:Y:S02]  /*efd0*/  LDG.E.LTC128B.U16 R161, desc[UR36][R14.64+0x62] ;  /* 0x000062240ea17981 */ /* 0x000564000c1e1520 */
.L_x_77:
[----:B------:R-:W-:Y:S05]  /*efe0*/  BSYNC B1 ;  /* 0x0000000000017941 */ /* 0x000fea0003800000 */
.L_x_76:
[----:B------:R-:W3:Y:S01]  /*eff0*/  LDL.LU R158, [R1+0x464] ;  /* 0x00046400019e7983 */ /* 0x000ee20000300800 */
[----:B-----5:R-:W-:Y:S01]  /*f000*/  IMAD.U32 R153, R161, 0x10000, RZ ;  /* 0x00010000a1997824 */ /* 0x020fe200078e00ff */
[----:B------:R-:W-:Y:S03]  /*f010*/  BSSY B1, `(.L_x_78) ;  /* 0x0000023000017945 */ /* 0x000fe60003800000 */
[----:B------:R-:W-:-:S04]  /*f020*/  FMUL R153, R153, R16 ;  /* 0x0000001099997220 */ /* 0x000fc80000400000 */
[----:B---3--:R-:W-:-:S05]  /*f030*/  FFMA R153, R158, R2, R153 ;  /* 0x000000029e997223 */ /* 0x008fca0000000099 */
[----:B------:R-:W-:-:S05]  /*f040*/  F2FP.BF16.F32.PACK_AB R153, RZ, R153 ;  /* 0x00000099ff99723e */ /* 0x000fca00000010ff */
[----:B------:R3:W-:Y:S01]  /*f050*/  @P0 STG.E.U16 desc[UR36][R4.64+0x62], R153 ;  /* 0x0000629904000986 */ /* 0x0007e2000c101524 */
[----:B------:R-:W-:-:S05]  /*f060*/  IADD3 R19, P0, R19, 0x80, RZ ;  /* 0x0000008013137810 */ /* 0x000fca0007f1e0ff */
[----:B------:R-:W-:-:S04]  /*f070*/  IMAD.WIDE.U32 R158, R19, R8, R22 ;  /* 0x00000008139e7225 */ /* 0x000fc800078e0016 */
[----:B---3--:R-:W-:Y:S01]  /*f080*/  IMAD.X R153, RZ, RZ, UR7, P0 ;  /* 0x00000007ff997e24 */ /* 0x008fe200080e06ff */
[----:B------:R-:W-:-:S03]  /*f090*/  LEA R162, P0, R158, R20, 0x1 ;  /* 0x000000149ea27211 */ /* 0x000fc600078008ff */
[----:B------:R-:W-:-:S04]  /*f0a0*/  IMAD R153, R153, R8, RZ ;  /* 0x0000000899997224 */ /* 0x000fc800078e02ff */
[----:B------:R-:W-:-:S04]  /*f0b0*/  IMAD R153, R19, R9, R153 ;  /* 0x0000000913997224 */ /* 0x000fc800078e0299 */
[----:B------:R-:W-:-:S05]  /*f0c0*/  IMAD.IADD R9, R159, 0x1, R153 ;  /* 0x000000019f097824 */ /* 0x000fca00078e0299 */
[----:B------:R-:W-:Y:S01]  /*f0d0*/  LEA.HI.X R163, R158, R21, R9, 0x1, P0 ;  /* 0x000000159ea37211 */ /* 0x000fe200000f0c09 */
[----:B------:R-:W-:-:S04]  /*f0e0*/  IMAD.WIDE.U32 R158, R19, R8, R156 ;  /* 0x00000008139e7225 */ /* 0x000fc800078e009c */
[----:B------:R-:W-:Y:S01]  /*f0f0*/  IMAD.WIDE.U32 R8, R19, R8, R10 ;  /* 0x0000000813087225 */ /* 0x000fe200078e000a */
[----:B------:R-:W-:Y:S02]  /*f100*/  IADD3 R156, P0, R10, R158, RZ ;  /* 0x0000009e0a9c7210 */ /* 0x000fe40007f1e0ff */
[----:B------:R-:W-:Y:S01]  /*f110*/  PRMT R19, R161, 0x7610, R19 ;  /* 0x00007610a1137816 */ /* 0x000fe20000000013 */
[C---:B------:R-:W-:Y:S02]  /*f120*/  IMAD.IADD R9, R153.reuse, 0x1, R9 ;  /* 0x0000000199097824 */ /* 0x040fe400078e0209 */
[----:B------:R-:W-:Y:S02]  /*f130*/  IMAD.IADD R22, R153, 0x1, R159 ;  /* 0x0000000199167824 */ /* 0x000fe400078e029f */
[----:B------:R-:W-:-:S04]  /*f140*/  IMAD.WIDE.U32 R8, R152, UR45, R8 ;  /* 0x0000002d98087c25 */ /* 0x000fc8000f8e0008 */
[----:B------:R-:W-:Y:S01]  /*f150*/  IMAD.X R157, R11, 0x1, R22, P0 ;  /* 0x000000010b9d7824 */ /* 0x000fe200000e0616 */
[----:B------:R-:W-:Y:S01]  /*f160*/  LEA R10, P0, R8, R20, 0x1 ;  /* 0x00000014080a7211 */ /* 0x000fe200078008ff */
[----:B------:R-:W-:Y:S02]  /*f170*/  IMAD.IADD R9, R160, 0x1, R9 ;  /* 0x00000001a0097824 */ /* 0x000fe400078e0209 */
[----:B------:R-:W-:-:S03]  /*f180*/  IMAD.WIDE.U32 R152, R152, UR45, R156 ;  /* 0x0000002d98987c25 */ /* 0x000fc6000f8e009c */
[----:B------:R-:W-:Y:S01]  /*f190*/  LEA.HI.X R11, R8, R21, R9, 0x1, P0 ;  /* 0x00000015080b7211 */ /* 0x000fe200000f0c09 */
[----:B------:R-:W-:Y:S01]  /*f1a0*/  IMAD.IADD R160, R160, 0x1, R153 ;  /* 0x00000001a0a07824 */ /* 0x000fe200078e0299 */
[----:B------:R-:W-:-:S04]  /*f1b0*/  LEA R8, P0, R152, R20, 0x1 ;  /* 0x0000001498087211 */ /* 0x000fc800078008ff */
[----:B------:R-:W-:Y:S02]  /*f1c0*/  LEA.HI.X R9, R152, R21, R160, 0x1, P0 ;  /* 0x0000001598097211 */ /* 0x000fe400000f0ca0 */
[----:B------:R-:W-:-:S05]  /*f1d0*/  IADD3 R154, P0, R154, R158, RZ ;  /* 0x0000009e9a9a7210 */ /* 0x000fca0007f1e0ff */
[----:B------:R-:W-:Y:S01]  /*f1e0*/  IMAD.X R22, R22, 0x1, R23, P0 ;  /* 0x0000000116167824 */ /* 0x000fe200000e0617 */
[----:B------:R-:W-:-:S04]  /*f1f0*/  LEA R152, P0, R154, R20, 0x1 ;  /* 0x000000149a987211 */ /* 0x000fc800078008ff */
[----:B------:R-:W-:Y:S02]  /*f200*/  LEA.HI.X R153, R154, R21, R22, 0x1, P0 ;  /* 0x000000159a997211 */ /* 0x000fe400000f0c16 */
[----:B------:R-:W-:-:S13]  /*f210*/  ISETP.GT.AND P0, PT, R0, 0x8, P2 ;  /* 0x000000080000780c */ /* 0x000fda0001704270 */
[----:B------:R-:W-:Y:S05]  /*f220*/  @!P0 BRA `(.L_x_79) ;  /* 0x0000000000048947 */ /* 0x000fea0003800000 */
[----:B------:R3:W5:Y:S02]  /*f230*/  LDG.E.LTC128B.U16 R19, desc[UR36][R12.64+0x60] ;  /* 0x000060240c137981 */ /* 0x000764000c1e1520 */
.L_x_79:
[----:B------:R-:W-:Y:S05]  /*f240*/  BSYNC B1 ;  /* 0x0000000000017941 */ /* 0x000fea0003800000 */
.L_x_78:
        /* <DEDUP_REMOVED lines=10> */
.L_x_81:
[----:B------:R-:W-:Y:S05]  /*f2f0*/  BSYNC B1 ;  /* 0x0000000000017941 */ /* 0x000fea0003800000 */
.L_x_80:
        /* <DEDUP_REMOVED lines=13> */
.L_x_83:
[----:B------:R-:W-:Y:S05]  /*f3d0*/  BSYNC B1 ;  /* 0x0000000000017941 */ /* 0x000fea0003800000 */
.L_x_82:
        /* <DEDUP_REMOVED lines=13> */
.L_x_85:
[----:B------:R-:W-:Y:S05]  /*f4b0*/  BSYNC B1 ;  /* 0x0000000000017941 */ /* 0x000fea0003800000 */
.L_x_84:
        /* <DEDUP_REMOVED lines=10> */
.L_x_87:
[----:B------:R-:W-:Y:S05]  /*f560*/  BSYNC B1 ;  /* 0x0000000000017941 */ /* 0x000fea0003800000 */
.L_x_86:
        /* <DEDUP_REMOVED lines=10> */
.L_x_89:
[----:B------:R-:W-:Y:S05]  /*f610*/  BSYNC B1 ;  /* 0x0000000000017941 */ /* 0x000fea0003800000 */
.L_x_88:
        /* <DEDUP_REMOVED lines=13> */
.L_x_91:
[----:B------:R-:W-:Y:S05]  /*f6f0*/  BSYNC B1 ;  /* 0x0000000000017941 */ /* 0x000fea0003800000 */
.L_x_90:
        /* <DEDUP_REMOVED lines=13> */
.L_x_93:
[----:B------:R-:W-:Y:S05]  /*f7d0*/  BSYNC B1 ;  /* 0x0000000000017941 */ /* 0x000fea0003800000 */
.L_x_92:
        /* <DEDUP_REMOVED lines=10> */
.L_x_95:
[----:B------:R-:W-:Y:S05]  /*f880*/  BSYNC B1 ;  /* 0x0000000000017941 */ /* 0x000fea0003800000 */
.L_x_94:
        /* <DEDUP_REMOVED lines=10> */
.L_x_97:
[----:B------:R-:W-:Y:S05]  /*f930*/  BSYNC B1 ;  /* 0x0000000000017941 */ /* 0x000fea0003800000 */
.L_x_96:
        /* <DEDUP_REMOVED lines=13> */
.L_x_99:
[----:B------:R-:W-:Y:S05]  /*fa10*/  BSYNC B1 ;  /* 0x0000000000017941 */ /* 0x000fea0003800000 */
.L_x_98:
        /* <DEDUP_REMOVED lines=13> */
.L_x_101:
[----:B------:R-:W-:Y:S05]  /*faf0*/  BSYNC B1 ;  /* 0x0000000000017941 */ /* 0x000fea0003800000 */
.L_x_100:
        /* <DEDUP_REMOVED lines=10> */
.L_x_103:
[----:B------:R-:W-:Y:S05]  /*fba0*/  BSYNC B1 ;  /* 0x0000000000017941 */ /* 0x000fea0003800000 */
.L_x_102:
        /* <DEDUP_REMOVED lines=10> */
.L_x_105:
[----:B------:R-:W-:Y:S05]  /*fc50*/  BSYNC B1 ;  /* 0x0000000000017941 */ /* 0x000fea0003800000 */
.L_x_104:
        /* <DEDUP_REMOVED lines=13> */
.L_x_107:
[----:B------:R-:W-:Y:S05]  /*fd30*/  BSYNC B1 ;  /* 0x0000000000017941 */ /* 0x000fea0003800000 */
.L_x_106:
        /* <DEDUP_REMOVED lines=13> */
.L_x_109:
[----:B------:R-:W-:Y:S05]  /*fe10*/  BSYNC B1 ;  /* 0x0000000000017941 */ /* 0x000fea0003800000 */
.L_x_108:
        /* <DEDUP_REMOVED lines=10> */
.L_x_111:
[----:B------:R-:W-:Y:S05]  /*fec0*/  BSYNC B1 ;  /* 0x0000000000017941 */ /* 0x000fea0003800000 */
.L_x_110:
        /* <DEDUP_REMOVED lines=10> */
.L_x_113:
[----:B------:R-:W-:Y:S05]  /*ff70*/  BSYNC B1 ;  /* 0x0000000000017941 */ /* 0x000fea0003800000 */
.L_x_112:
        /* <DEDUP_REMOVED lines=13> */
.L_x_115:
[----:B------:R-:W-:Y:S05]  /*10050*/  BSYNC B1 ;  /* 0x0000000000017941 */ /* 0x000fea0003800000 */
.L_x_114:
        /* <DEDUP_REMOVED lines=13> */
.L_x_117:
[----:B------:R-:W-:Y:S05]  /*10130*/  BSYNC B1 ;  /* 0x0000000000017941 */ /* 0x000fea0003800000 */
.L_x_116:
        /* <DEDUP_REMOVED lines=10> */
.L_x_119:
[----:B------:R-:W-:Y:S05]  /*101e0*/  BSYNC B1 ;  /* 0x0000000000017941 */ /* 0x000fea0003800000 */
.L_x_118:
        /* <DEDUP_REMOVED lines=10> */
.L_x_121:
[----:B------:R-:W-:Y:S05]  /*10290*/  BSYNC B1 ;  /* 0x0000000000017941 */ /* 0x000fea0003800000 */
.L_x_120:
        /* <DEDUP_REMOVED lines=13> */
.L_x_123:
[----:B------:R-:W-:Y:S05]  /*10370*/  BSYNC B1 ;  /* 0x0000000000017941 */ /* 0x000fea0003800000 */
.L_x_122:
        /* <DEDUP_REMOVED lines=13> */
.L_x_125:
[----:B------:R-:W-:Y:S05]  /*10450*/  BSYNC B1 ;  /* 0x0000000000017941 */ /* 0x000fea0003800000 */
.L_x_124:
        /* <DEDUP_REMOVED lines=10> */
.L_x_127:
[----:B------:R-:W-:Y:S05]  /*10500*/  BSYNC B1 ;  /* 0x0000000000017941 */ /* 0x000fea0003800000 */
.L_x_126:
        /* <DEDUP_REMOVED lines=10> */
.L_x_129:
[----:B------:R-:W-:Y:S05]  /*105b0*/  BSYNC B1 ;  /* 0x0000000000017941 */ /* 0x000fea0003800000 */
.L_x_128:
        /* <DEDUP_REMOVED lines=13> */
.L_x_131:
[----:B------:R-:W-:Y:S05]  /*10690*/  BSYNC B1 ;  /* 0x0000000000017941 */ /* 0x000fea0003800000 */
.L_x_130:
        /* <DEDUP_REMOVED lines=13> */
.L_x_133:
[----:B------:R-:W-:Y:S05]  /*10770*/  BSYNC B1 ;  /* 0x0000000000017941 */ /* 0x000fea0003800000 */
.L_x_132:
        /* <DEDUP_REMOVED lines=10> */
.L_x_135:
[----:B------:R-:W-:Y:S05]  /*10820*/  BSYNC B1 ;  /* 0x0000000000017941 */ /* 0x000fea0003800000 */
.L_x_134:
        /* <DEDUP_REMOVED lines=10> */
.L_x_137:
[----:B------:R-:W-:Y:S05]  /*108d0*/  BSYNC B1 ;  /* 0x0000000000017941 */ /* 0x000fea0003800000 */
.L_x_136:
        /* <DEDUP_REMOVED lines=13> */
.L_x_139:
[----:B------:R-:W-:Y:S05]  /*109b0*/  BSYNC B1 ;  /* 0x0000000000017941 */ /* 0x000fea0003800000 */
.L_x_138:
        /* <DEDUP_REMOVED lines=13> */
.L_x_141:
[----:B------:R-:W-:Y:S05]  /*10a90*/  BSYNC B1 ;  /* 0x0000000000017941 */ /* 0x000fea0003800000 */
.L_x_140:
        /* <DEDUP_REMOVED lines=10> */
.L_x_143:
[----:B------:R-:W-:Y:S05]  /*10b40*/  BSYNC B1 ;  /* 0x0000000000017941 */ /* 0x000fea0003800000 */
.L_x_142:
        /* <DEDUP_REMOVED lines=10> */
.L_x_145:
[----:B------:R-:W-:Y:S05]  /*10bf0*/  BSYNC B1 ;  /* 0x0000000000017941 */ /* 0x000fea0003800000 */
.L_x_144:
        /* <DEDUP_REMOVED lines=13> */
.L_x_147:
[----:B------:R-:W-:Y:S05]  /*10cd0*/  BSYNC B1 ;  /* 0x0000000000017941 */ /* 0x000fea0003800000 */
.L_x_146:
        /* <DEDUP_REMOVED lines=13> */
.L_x_149:
[----:B------:R-:W-:Y:S05]  /*10db0*/  BSYNC B1 ;  /* 0x0000000000017941 */ /* 0x000fea0003800000 */
.L_x_148:
        /* <DEDUP_REMOVED lines=10> */
.L_x_151:
[----:B------:R-:W-:Y:S05]  /*10e60*/  BSYNC B1 ;  /* 0x0000000000017941 */ /* 0x000fea0003800000 */
.L_x_150:
        /* <DEDUP_REMOVED lines=10> */
.L_x_153:
[----:B------:R-:W-:Y:S05]  /*10f10*/  BSYNC B1 ;  /* 0x0000000000017941 */ /* 0x000fea0003800000 */
.L_x_152:
        /* <DEDUP_REMOVED lines=13> */
.L_x_155:
[----:B------:R-:W-:Y:S05]  /*10ff0*/  BSYNC B1 ;  /* 0x0000000000017941 */ /* 0x000fea0003800000 */
.L_x_154:
        /* <DEDUP_REMOVED lines=13> */
.L_x_157:
[----:B------:R-:W-:Y:S05]  /*110d0*/  BSYNC B1 ;  /* 0x0000000000017941 */ /* 0x000fea0003800000 */
.L_x_156:
        /* <DEDUP_REMOVED lines=10> */
.L_x_159:
[----:B------:R-:W-:Y:S05]  /*11180*/  BSYNC B1 ;  /* 0x0000000000017941 */ /* 0x000fea0003800000 */
.L_x_158:
        /* <DEDUP_REMOVED lines=10> */
.L_x_161:
[----:B------:R-:W-:Y:S05]  /*11230*/  BSYNC B1 ;  /* 0x0000000000017941 */ /* 0x000fea0003800000 */
.L_x_160:
        /* <DEDUP_REMOVED lines=13> */
.L_x_163:
[----:B------:R-:W-:Y:S05]  /*11310*/  BSYNC B1 ;  /* 0x0000000000017941 */ /* 0x000fea0003800000 */
.L_x_162:
        /* <DEDUP_REMOVED lines=13> */
.L_x_165:
[----:B------:R-:W-:Y:S05]  /*113f0*/  BSYNC B1 ;  /* 0x0000000000017941 */ /* 0x000fea0003800000 */
.L_x_164:
        /* <DEDUP_REMOVED lines=10> */
.L_x_167:
[----:B------:R-:W-:Y:S05]  /*114a0*/  BSYNC B1 ;  /* 0x0000000000017941 */ /* 0x000fea0003800000 */
.L_x_166:
        /* <DEDUP_REMOVED lines=10> */
.L_x_169:
[----:B------:R-:W-:Y:S05]  /*11550*/  BSYNC B1 ;  /* 0x0000000000017941 */ /* 0x000fea0003800000 */
.L_x_168:
        /* <DEDUP_REMOVED lines=13> */
.L_x_171:
[----:B------:R-:W-:Y:S05]  /*11630*/  BSYNC B1 ;  /* 0x0000000000017941 */ /* 0x000fea0003800000 */
.L_x_170:
        /* <DEDUP_REMOVED lines=13> */
.L_x_173:
[----:B------:R-:W-:Y:S05]  /*11710*/  BSYNC B1 ;  /* 0x0000000000017941 */ /* 0x000fea0003800000 */
.L_x_172:
        /* <DEDUP_REMOVED lines=10> */
.L_x_175:
[----:B------:R-:W-:Y:S05]  /*117c0*/  BSYNC B1 ;  /* 0x0000000000017941 */ /* 0x000fea0003800000 */
.L_x_174:
        /* <DEDUP_REMOVED lines=10> */
.L_x_177:
[----:B------:R-:W-:Y:S05]  /*11870*/  BSYNC B1 ;  /* 0x0000000000017941 */ /* 0x000fea0003800000 */
.L_x_176:
        /* <DEDUP_REMOVED lines=13> */
.L_x_179:
[----:B------:R-:W-:Y:S05]  /*11950*/  BSYNC B1 ;  /* 0x0000000000017941 */ /* 0x000fea0003800000 */
.L_x_178:
        /* <DEDUP_REMOVED lines=13> */
.L_x_181:
[----:B------:R-:W-:Y:S05]  /*11a30*/  BSYNC B1 ;  /* 0x0000000000017941 */ /* 0x000fea0003800000 */
.L_x_180:
        /* <DEDUP_REMOVED lines=10> */
.L_x_183:
[----:B------:R-:W-:Y:S05]  /*11ae0*/  BSYNC B1 ;  /* 0x0000000000017941 */ /* 0x000fea0003800000 */
.L_x_182:
        /* <DEDUP_REMOVED lines=10> */
.L_x_185:
[----:B------:R-:W-:Y:S05]  /*11b90*/  BSYNC B1 ;  /* 0x0000000000017941 */ /* 0x000fea0003800000 */
.L_x_184:
        /* <DEDUP_REMOVED lines=13> */
.L_x_187:
[----:B------:R-:W-:Y:S05]  /*11c70*/  BSYNC B1 ;  /* 0x0000000000017941 */ /* 0x000fea0003800000 */
.L_x_186:
        /* <DEDUP_REMOVED lines=13> */
.L_x_189:
[----:B------:R-:W-:Y:S05]  /*11d50*/  BSYNC B1 ;  /* 0x0000000000017941 */ /* 0x000fea0003800000 */
.L_x_188:
        /* <DEDUP_REMOVED lines=10> */
.L_x_191:
[----:B------:R-:W-:Y:S05]  /*11e00*/  BSYNC B1 ;  /* 0x0000000000017941 */ /* 0x000fea0003800000 */
.L_x_190:
        /* <DEDUP_REMOVED lines=10> */
.L_x_193:
[----:B------:R-:W-:Y:S05]  /*11eb0*/  BSYNC B1 ;  /* 0x0000000000017941 */ /* 0x000fea0003800000 */
.L_x_192:
        /* <DEDUP_REMOVED lines=13> */
.L_x_195:
[----:B------:R-:W-:Y:S05]  /*11f90*/  BSYNC B1 ;  /* 0x0000000000017941 */ /* 0x000fea0003800000 */
.L_x_194:
        /* <DEDUP_REMOVED lines=13> */
.L_x_197:
[----:B------:R-:W-:Y:S05]  /*12070*/  BSYNC B1 ;  /* 0x0000000000017941 */ /* 0x000fea0003800000 */
.L_x_196:
        /* <DEDUP_REMOVED lines=10> */
.L_x_199:
[----:B------:R-:W-:Y:S05]  /*12120*/  BSYNC B1 ;  /* 0x0000000000017941 */ /* 0x000fea0003800000 */
.L_x_198:
        /* <DEDUP_REMOVED lines=10> */
.L_x_201:
[----:B------:R-:W-:Y:S05]  /*121d0*/  BSYNC B1 ;  /* 0x0000000000017941 */ /* 0x000fea0003800000 */
.L_x_200:
        /* <DEDUP_REMOVED lines=13> */
.L_x_203:
[----:B------:R-:W-:Y:S05]  /*122b0*/  BSYNC B1 ;  /* 0x0000000000017941 */ /* 0x000fea0003800000 */
.L_x_202:
        /* <DEDUP_REMOVED lines=13> */
.L_x_205:
[----:B------:R-:W-:Y:S05]  /*12390*/  BSYNC B1 ;  /* 0x0000000000017941 */ /* 0x000fea0003800000 */
.L_x_204:
        /* <DEDUP_REMOVED lines=10> */
.L_x_207:
[----:B------:R-:W-:Y:S05]  /*12440*/  BSYNC B1 ;  /* 0x0000000000017941 */ /* 0x000fea0003800000 */
.L_x_206:
        /* <DEDUP_REMOVED lines=10> */
.L_x_209:
[----:B------:R-:W-:Y:S05]  /*124f0*/  BSYNC B1 ;  /* 0x0000000000017941 */ /* 0x000fea0003800000 */
.L_x_208:
        /* <DEDUP_REMOVED lines=13> */
.L_x_211:
[----:B------:R-:W-:Y:S05]  /*125d0*/  BSYNC B1 ;  /* 0x0000000000017941 */ /* 0x000fea0003800000 */
.L_x_210:
        /* <DEDUP_REMOVED lines=13> */
.L_x_213:
[----:B------:R-:W-:Y:S05]  /*126b0*/  BSYNC B1 ;  /* 0x0000000000017941 */ /* 0x000fea0003800000 */
.L_x_212:
        /* <DEDUP_REMOVED lines=10> */
.L_x_215:
[----:B------:R-:W-:Y:S05]  /*12760*/  BSYNC B1 ;  /* 0x0000000000017941 */ /* 0x000fea0003800000 */
.L_x_214:
        /* <DEDUP_REMOVED lines=10> */
.L_x_217:
[----:B------:R-:W-:Y:S05]  /*12810*/  BSYNC B1 ;  /* 0x0000000000017941 */ /* 0x000fea0003800000 */
.L_x_216:
        /* <DEDUP_REMOVED lines=13> */
.L_x_219:
[----:B------:R-:W-:Y:S05]  /*128f0*/  BSYNC B1 ;  /* 0x0000000000017941 */ /* 0x000fea0003800000 */
.L_x_218:
        /* <DEDUP_REMOVED lines=13> */
.L_x_221:
[----:B------:R-:W-:Y:S05]  /*129d0*/  BSYNC B1 ;  /* 0x0000000000017941 */ /* 0x000fea0003800000 */
.L_x_220:
        /* <DEDUP_REMOVED lines=10> */
.L_x_223:
[----:B------:R-:W-:Y:S05]  /*12a80*/  BSYNC B1 ;  /* 0x0000000000017941 */ /* 0x000fea0003800000 */
.L_x_222:
        /* <DEDUP_REMOVED lines=10> */
.L_x_225:
[----:B------:R-:W-:Y:S05]  /*12b30*/  BSYNC B1 ;  /* 0x0000000000017941 */ /* 0x000fea0003800000 */
.L_x_224:
        /* <DEDUP_REMOVED lines=13> */
.L_x_227:
[----:B------:R-:W-:Y:S05]  /*12c10*/  BSYNC B1 ;  /* 0x0000000000017941 */ /* 0x000fea0003800000 */
.L_x_226:
        /* <DEDUP_REMOVED lines=13> */
.L_x_229:
[----:B------:R-:W-:Y:S05]  /*12cf0*/  BSYNC B1 ;  /* 0x0000000000017941 */ /* 0x000fea0003800000 */
.L_x_228:
        /* <DEDUP_REMOVED lines=10> */
.L_x_231:
[----:B------:R-:W-:Y:S05]  /*12da0*/  BSYNC B1 ;  /* 0x0000000000017941 */ /* 0x000fea0003800000 */
.L_x_230:
        /* <DEDUP_REMOVED lines=10> */
.L_x_233:
[----:B------:R-:W-:Y:S05]  /*12e50*/  BSYNC B1 ;  /* 0x0000000000017941 */ /* 0x000fea0003800000 */
.L_x_232:
        /* <DEDUP_REMOVED lines=13> */
.L_x_235:
[----:B------:R-:W-:Y:S05]  /*12f30*/  BSYNC B1 ;  /* 0x0000000000017941 */ /* 0x000fea0003800000 */
.L_x_234:
        /* <DEDUP_REMOVED lines=13> */
.L_x_237:
[----:B------:R-:W-:Y:S05]  /*13010*/  BSYNC B1 ;  /* 0x0000000000017941 */ /* 0x000fea0003800000 */
.L_x_236:
        /* <DEDUP_REMOVED lines=10> */
.L_x_239:
[----:B------:R-:W-:Y:S05]  /*130c0*/  BSYNC B1 ;  /* 0x0000000000017941 */ /* 0x000fea0003800000 */
.L_x_238:
        /* <DEDUP_REMOVED lines=10> */
.L_x_241:
[----:B------:R-:W-:Y:S05]  /*13170*/  BSYNC B1 ;  /* 0x0000000000017941 */ /* 0x000fea0003800000 */
.L_x_240:
        /* <DEDUP_REMOVED lines=13> */
.L_x_243:
[----:B------:R-:W-:Y:S05]  /*13250*/  BSYNC B1 ;  /* 0x0000000000017941 */ /* 0x000fea0003800000 */
.L_x_242:
        /* <DEDUP_REMOVED lines=13> */
.L_x_245:
[----:B------:R-:W-:Y:S05]  /*13330*/  BSYNC B1 ;  /* 0x0000000000017941 */ /* 0x000fea0003800000 */
.L_x_244:
        /* <DEDUP_REMOVED lines=10> */
.L_x_247:
[----:B------:R-:W-:Y:S05]  /*133e0*/  BSYNC B1 ;  /* 0x0000000000017941 */ /* 0x000fea0003800000 */
.L_x_246:
        /* <DEDUP_REMOVED lines=10> */
.L_x_249:
[----:B------:R-:W-:Y:S05]  /*13490*/  BSYNC B1 ;  /* 0x0000000000017941 */ /* 0x000fea0003800000 */
.L_x_248:
        /* <DEDUP_REMOVED lines=13> */
.L_x_251:
[----:B------:R-:W-:Y:S05]  /*13570*/  BSYNC B1 ;  /* 0x0000000000017941 */ /* 0x000fea0003800000 */
.L_x_250:
        /* <DEDUP_REMOVED lines=13> */
.L_x_253:
[----:B------:R-:W-:Y:S05]  /*13650*/  BSYNC B1 ;  /* 0x0000000000017941 */ /* 0x000fea0003800000 */
.L_x_252:
        /* <DEDUP_REMOVED lines=10> */
.L_x_255:
[----:B------:R-:W-:Y:S05]  /*13700*/  BSYNC B1 ;  /* 0x0000000000017941 */ /* 0x000fea0003800000 */
.L_x_254:
        /* <DEDUP_REMOVED lines=10> */
.L_x_257:
[----:B------:R-:W-:Y:S05]  /*137b0*/  BSYNC B1 ;  /* 0x0000000000017941 */ /* 0x000fea0003800000 */
.L_x_256:
        /* <DEDUP_REMOVED lines=13> */
.L_x_259:
[----:B------:R-:W-:Y:S05]  /*13890*/  BSYNC B1 ;  /* 0x0000000000017941 */ /* 0x000fea0003800000 */
.L_x_258:
        /* <DEDUP_REMOVED lines=13> */
.L_x_261:
[----:B------:R-:W-:Y:S05]  /*13970*/  BSYNC B1 ;  /* 0x0000000000017941 */ /* 0x000fea0003800000 */
.L_x_260:
        /* <DEDUP_REMOVED lines=10> */
.L_x_263:
[----:B------:R-:W-:Y:S05]  /*13a20*/  BSYNC B1 ;  /* 0x0000000000017941 */ /* 0x000fea0003800000 */
.L_x_262:
        /* <DEDUP_REMOVED lines=10> */
.L_x_265:
[----:B------:R-:W-:Y:S05]  /*13ad0*/  BSYNC B1 ;  /* 0x0000000000017941 */ /* 0x000fea0003800000 */
.L_x_264:
[----:B------:R-:W3:Y:S01]  /*13ae0*/  LDL.LU R21, [R1+0x5dc] ;  /* 0x0005dc0001157983 */ /* 0x000ee20000300800 */
[----:B-----5:R-:W-:Y:S01]  /*13af0*/  IMAD.U32 R20, R19, 0x10000, RZ ;  /* 0x0001000013147824 */ /* 0x020fe200078e00ff */
[----:B------:R-:W-:Y:S01]  /*13b00*/  ISETP.GT.AND P3, PT, R3, 0xf0, PT ;  /* 0x000000f00300780c */ /* 0x000fe20003f64270 */
[----:B------:R-:W-:Y:S02]  /*13b10*/  BSSY B1, `(.L_x_266) ;  /* 0x0000008000017945 */ /* 0x000fe40003800000 */
[----:B------:R-:W-:-:S04]  /*13b20*/  FMUL R20, R20, R16 ;  /* 0x0000001014147220 */ /* 0x000fc80000400000 */
[----:B---3--:R-:W-:-:S05]  /*13b30*/  FFMA R20, R21, R2, R20 ;  /* 0x0000000215147223 */ /* 0x008fca0000000014 */
[----:B------:R-:W-:-:S05]  /*13b40*/  F2FP.BF16.F32.PACK_AB R20, RZ, R20 ;  /* 0x00000014ff14723e */ /* 0x000fca00000010ff */
[----:B------:R3:W-:Y:S01]  /*13b50*/  @P0 STG.E.U16 desc[UR36][R6.64+0x1d2], R20 ;  /* 0x0001d21406000986 */ /* 0x0007e2000c101524 */
[----:B------:R-:W-:-:S13]  /*13b60*/  ISETP.GT.AND P0, PT, R0, RZ, P3 ;  /* 0x000000ff0000720c */ /* 0x000fda0001f04270 */
[----:B---3--:R-:W-:Y:S05]  /*13b70*/  @!P0 BRA `(.L_x_267) ;  /* 0x0000000000048947 */ /* 0x008fea0003800000 */
[----:B------:R3:W5:Y:S02]  /*13b80*/  LDG.E.LTC128B.U16 R19, desc[UR36][R14.64+0x1e0] ;  /* 0x0001e0240e137981 */ /* 0x000764000c1e1520 */
.L_x_267:
[----:B------:R-:W-:Y:S05]  /*13b90*/  BSYNC B1 ;  /* 0x0000000000017941 */ /* 0x000fea0003800000 */
.L_x_266:
[----:B------:R-:W2:Y:S01]  /*13ba0*/  LDL.LU R21, [R1+0x5e0] ;  /* 0x0005e00001157983 */ /* 0x000ea20000300800 */
[----:B-----5:R-:W-:Y:S01]  /*13bb0*/  IMAD.U32 R20, R19, 0x10000, RZ ;  /* 0x0001000013147824 */ /* 0x020fe200078e00ff */
[----:B------:R-:W-:Y:S01]  /*13bc0*/  ISETP.GT.AND P2, PT, R3, 0xf1, PT ;  /* 0x000000f10300780c */ /* 0x000fe20003f44270 */
[----:B------:R-:W-:Y:S02]  /*13bd0*/  BSSY B1, `(.L_x_268) ;  /* 0x0000008000017945 */ /* 0x000fe40003800000 */
[----:B------:R-:W-:-:S04]  /*13be0*/  FMUL R20, R20, R16 ;  /* 0x0000001014147220 */ /* 0x000fc80000400000 */
[----:B--2---:R-:W-:-:S05]  /*13bf0*/  FFMA R20, R21, R2, R20 ;  /* 0x0000000215147223 */ /* 0x004fca0000000014 */
[----:B------:R-:W-:-:S05]  /*13c00*/  F2FP.BF16.F32.PACK_AB R20, RZ, R20 ;  /* 0x00000014ff14723e */ /* 0x000fca00000010ff */
[----:B------:R2:W-:Y:S01]  /*13c10*/  @P0 STG.E.U16 desc[UR36][R4.64+0x1e0], R20 ;  /* 0x0001e01404000986 */ /* 0x0005e2000c101524 */
[----:B------:R-:W-:-:S13]  /*13c20*/  ISETP.GT.AND P0, PT, R0, RZ, P2 ;  /* 0x000000ff0000720c */ /* 0x000fda0001704270 */
[----:B--2---:R-:W-:Y:S05]  /*13c30*/  @!P0 BRA `(.L_x_269) ;  /* 0x0000000000048947 */ /* 0x004fea0003800000 */
[----:B------:R2:W5:Y:S02]  /*13c40*/  LDG.E.LTC128B.U16 R19, desc[UR36][R14.64+0x1e2] ;  /* 0x0001e2240e137981 */ /* 0x000564000c1e1520 */
.L_x_269:
[----:B------:R-:W-:Y:S05]  /*13c50*/  BSYNC B1 ;  /* 0x0000000000017941 */ /* 0x000fea0003800000 */
.L_x_268:
        /* <DEDUP_REMOVED lines=10> */
.L_x_271:
[----:B------:R-:W-:Y:S05]  /*13d00*/  BSYNC B1 ;  /* 0x0000000000017941 */ /* 0x000fea0003800000 */
.L_x_270:
        /* <DEDUP_REMOVED lines=10> */
.L_x_273:
[----:B------:R-:W-:Y:S05]  /*13db0*/  BSYNC B1 ;  /* 0x0000000000017941 */ /* 0x000fea0003800000 */
.L_x_272:
        /* <DEDUP_REMOVED lines=11> */
.L_x_275:
[----:B------:R-:W-:Y:S05]  /*13e70*/  BSYNC B1 ;  /* 0x0000000000017941 */ /* 0x000fea0003800000 */
.L_x_274:
[----:B------:R-:W2:Y:S01]  /*13e80*/  LDL.LU R21, [R1+0x5f0] ;  /* 0x0005f00001157983 */ /* 0x000ea20000300800 */
[----:B-----5:R-:W-:Y:S01]  /*13e90*/  IMAD.U32 R20, R19, 0x10000, RZ ;  /* 0x0001000013147824 */ /* 0x020fe200078e00ff */
[----:B------:R-:W-:Y:S03]  /*13ea0*/  BSSY B1, `(.L_x_276) ;  /* 0x0000009000017945 */ /* 0x000fe60003800000 */
[----:B------:R-:W-:-:S04]  /*13eb0*/  FMUL R20, R20, R16 ;  /* 0x0000001014147220 */ /* 0x000fc80000400000 */
[----:B--2---:R-:W-:-:S05]  /*13ec0*/  FFMA R20, R21, R2, R20 ;  /* 0x0000000215147223 */ /* 0x004fca0000000014 */
[----:B------:R-:W-:-:S05]  /*13ed0*/  F2FP.BF16.F32.PACK_AB R20, RZ, R20 ;  /* 0x00000014ff14723e */ /* 0x000fca00000010ff */
[----:B------:R2:W-:Y:S01]  /*13ee0*/  @P0 STG.E.U16 desc[UR36][R4.64+0x1f0], R20 ;  /* 0x0001f01404000986 */ /* 0x0005e2000c101524 */
[----:B------:R-:W-:-:S04]  /*13ef0*/  ISETP.GT.AND P0, PT, R3, 0xf9, PT ;  /* 0x000000f90300780c */ /* 0x000fc80003f04270 */
[----:B------:R-:W-:-:S13]  /*13f00*/  ISETP.GT.AND P4, PT, R0, RZ, P0 ;  /* 0x000000ff0000720c */ /* 0x000fda0000784270 */
[----:B--2---:R-:W-:Y:S05]  /*13f10*/  @!P4 BRA `(.L_x_277) ;  /* 0x000000000004c947 */ /* 0x004fea0003800000 */
[----:B------:R2:W5:Y:S02]  /*13f20*/  LDG.E.LTC128B.U16 R19, desc[UR36][R14.64+0x1f2] ;  /* 0x0001f2240e137981 */ /* 0x000564000c1e1520 */
.L_x_277:
[----:B------:R-:W-:Y:S05]  /*13f30*/  BSYNC B1 ;  /* 0x0000000000017941 */ /* 0x000fea0003800000 */
.L_x_276:
        /* <DEDUP_REMOVED lines=10> */
.L_x_279:
[----:B------:R-:W-:Y:S05]  /*13fe0*/  BSYNC B1 ;  /* 0x0000000000017941 */ /* 0x000fea0003800000 */
.L_x_278:
        /* <DEDUP_REMOVED lines=10> */
.L_x_281:
[----:B------:R-:W-:Y:S05]  /*14090*/  BSYNC B1 ;  /* 0x0000000000017941 */ /* 0x000fea0003800000 */
.L_x_280:
[----:B------:R-:W3:Y:S01]  /*140a0*/  LDL.LU R21, [R1+0x5fc] ;  /* 0x0005fc0001157983 */ /* 0x000ee20000300800 */
[----:B-----5:R-:W-:Y:S02]  /*140b0*/  IMAD.U32 R20, R19, 0x10000, RZ ;  /* 0x0001000013147824 */ /* 0x020fe400078e00ff */
[----:B------:R-:W-:Y:S01]  /*140c0*/  IMAD.U32 R22, RZ, RZ, UR8 ;  /* 0x00000008ff167e24 */ /* 0x000fe2000f8e00ff */
[----:B------:R-:W4:Y:S01]  /*140d0*/  LDL.LU R23, [R1+0x200] ;  /* 0x0002000001177983 */ /* 0x000f220000300800 */
[----:B------:R-:W-:-:S04]  /*140e0*/  FMUL R20, R20, R16 ;  /* 0x0000001014147220 */ /* 0x000fc80000400000 */
[----:B---3--:R-:W-:Y:S01]  /*140f0*/  FFMA R20, R21, R2, R20 ;  /* 0x0000000215147223 */ /* 0x008fe20000000014 */
[----:B------:R-:W-:-:S04]  /*14100*/  IMAD.U32 R21, RZ, RZ, UR9 ;  /* 0x00000009ff157e24 */ /* 0x000fc8000f8e00ff */
[----:B------:R-:W-:Y:S02]  /*14110*/  F2FP.BF16.F32.PACK_AB R20, RZ, R20 ;  /* 0x00000014ff14723e */ /* 0x000fe400000010ff */
[----:B------:R-:W-:-:S03]  /*14120*/  SHF.L.U64.HI R155, R22, 0x8, R21 ;  /* 0x00000008169b7819 */ /* 0x000fc60000010215 */
[----:B------:R3:W-:Y:S02]  /*14130*/  @P4 STG.E.U16 desc[UR36][R6.64+0x1f2], R20 ;  /* 0x0001f21406004986 */ /* 0x0007e4000c101524 */
[----:B---3--:R-:W-:-:S04]  /*14140*/  IMAD.U32 R20, RZ, RZ, UR8 ;  /* 0x00000008ff147e24 */ /* 0x008fc8000f8e00ff */
[----:B------:R-:W-:-:S05]  /*14150*/  IMAD.SHL.U32 R154, R20, 0x100, RZ ;  /* 0x00000100149a7824 */ /* 0x000fca00078e00ff */
[----:B------:R-:W-:-:S05]  /*14160*/  IADD3 R20, P4, R154, R4, RZ ;  /* 0x000000049a147210 */ /* 0x000fca0007f9e0ff */
[----:B------:R-:W-:Y:S01]  /*14170*/  IMAD.X R21, R155, 0x1, R5, P4 ;  /* 0x000000019b157824 */ /* 0x000fe200020e0605 */
[----:B------:R-:W-:-:S13]  /*14180*/  ISETP.GT.AND P4, PT, R0, 0x80, P5 ;  /* 0x000000800000780c */ /* 0x000fda0002f84270 */
[----:B------:R-:W3:Y:S01]  /*14190*/  @P4 LDG.E.LTC128B.U16 R19, desc[UR36][R162.64] ;  /* 0x00000024a2134981 */ /* 0x000ee2000c1e1520 */
[----:B------:R-:W-:Y:S01]  /*141a0*/  BSSY B1, `(.L_x_282) ;  /* 0x000000a000017945 */ /* 0x000fe20003800000 */
[----:B---3--:R-:W-:-:S04]  /*141b0*/  IMAD.U32 R22, R19, 0x10000, RZ ;  /* 0x0001000013167824 */ /* 0x008fc800078e00ff */
[----:B------:R-:W-:-:S04]  /*141c0*/  FMUL R22, R22, R16 ;  /* 0x0000001016167220 */ /* 0x000fc80000400000 */
[----:B----4-:R-:W-:-:S05]  /*141d0*/  FFMA R22, R23, R2, R22 ;  /* 0x0000000217167223 */ /* 0x010fca0000000016 */
[----:B------:R-:W-:-:S05]  /*141e0*/  F2FP.BF16.F32.PACK_AB R22, RZ, R22 ;  /* 0x00000016ff16723e */ /* 0x000fca00000010ff */
[----:B------:R3:W-:Y:S01]  /*141f0*/  @P4 STG.E.U16 desc[UR36][R20.64], R22 ;  /* 0x0000001614004986 */ /* 0x0007e2000c101524 */
[----:B------:R-:W-:-:S04]  /*14200*/  LOP3.LUT P4, RZ, R17, 0x2, RZ, 0xc0, !PT ;  /* 0x0000000211ff7812 */ /* 0x000fc8000788c0ff */
[----:B------:R-:W-:-:S13]  /*14210*/  ISETP.GT.AND P4, PT, R0, 0x80, P4 ;  /* 0x000000800000780c */ /* 0x000fda0002784270 */
[----:B---3--:R-:W-:Y:S05]  /*14220*/  @!P4 BRA `(.L_x_283) ;  /* 0x000000000004c947 */ /* 0x008fea0003800000 */
[----:B------:R3:W5:Y:S02]  /*14230*/  LDG.E.LTC128B.U16 R19, desc[UR36][R10.64+0x2] ;  /* 0x000002240a137981 */ /* 0x000764000c1e1520 */
.L_x_283:
[----:B------:R-:W-:Y:S05]  /*14240*/  BSYNC B1 ;  /* 0x0000000000017941 */ /* 0x000fea0003800000 */
.L_x_282:
[----:B------:R-:W4:Y:S01]  /*14250*/  LDL.LU R23, [R1+0x204] ;  /* 0x0002040001177983 */ /* 0x000f220000300800 */
[----:B-----5:R-:W-:Y:S01]  /*14260*/  IMAD.U32 R22, R19, 0x10000, RZ ;  /* 0x0001000013167824 */ /* 0x020fe200078e00ff */
[----:B------:R-:W-:Y:S01]  /*14270*/  ISETP.GT.AND P5, PT, R0, 0x88, P5 ;  /* 0x000000880000780c */ /* 0x000fe20002fa4270 */
[----:B------:R-:W-:Y:S02]  /*14280*/  BSSY B1, `(.L_x_284) ;  /* 0x0000009000017945 */ /* 0x000fe40003800000 */
[----:B------:R-:W-:-:S04]  /*14290*/  FMUL R22, R22, R16 ;  /* 0x0000001016167220 */ /* 0x000fc80000400000 */
[----:B----4-:R-:W-:-:S05]  /*142a0*/  FFMA R22, R23, R2, R22 ;  /* 0x0000000217167223 */ /* 0x010fca0000000016 */
[----:B------:R-:W-:-:S05]  /*142b0*/  F2FP.BF16.F32.PACK_AB R22, RZ, R22 ;  /* 0x00000016ff16723e */ /* 0x000fca00000010ff */
[----:B------:R4:W-:Y:S02]  /*142c0*/  @P4 STG.E.U16 desc[UR36][R20.64+0x2], R22 ;  /* 0x0000021614004986 */ /* 0x0009e4000c101524 */
[----:B----4-:R-:W-:-:S05]  /*142d0*/  IADD3 R22, P4, R20, R164, RZ ;  /* 0x000000a414167210 */ /* 0x010fca0007f9e0ff */
[----:B------:R-:W-:Y:S01]  /*142e0*/  IMAD.X R23, R21, 0x1, R165, P4 ;  /* 0x0000000115177824 */ /* 0x000fe200020e06a5 */
[----:B------:R-:W-:Y:S07]  /*142f0*/  @!P5 BRA `(.L_x_285) ;  /* 0x000000000004d947 */ /* 0x000fee0003800000 */
[----:B------:R4:W5:Y:S02]  /*14300*/  LDG.E.LTC128B.U16 R19, desc[UR36][R152.64] ;  /* 0x0000002498137981 */ /* 0x000964000c1e1520 */
.L_x_285:
[----:B------:R-:W-:Y:S05]  /*14310*/  BSYNC B1 ;  /* 0x0000000000017941 */ /* 0x000fea0003800000 */
.L_x_284:
[----:B----4-:R-:W4:Y:S01]  /*14320*/  LDL.LU R153, [R1+0x208] ;  /* 0x0002080001997983 */ /* 0x010f220000300800 */
[----:B-----5:R-:W-:Y:S01]  /*14330*/  IMAD.U32 R152, R19, 0x10000, RZ ;  /* 0x0001000013987824 */ /* 0x020fe200078e00ff */
[----:B------:R-:W-:Y:S01]  /*14340*/  LOP3.LUT P4, RZ, R17, 0x2, RZ, 0xc0, !PT ;  /* 0x0000000211ff7812 */ /* 0x000fe2000788c0ff */
[----:B------:R-:W-:Y:S02]  /*14350*/  BSSY B1, `(.L_x_286) ;  /* 0x0000008000017945 */ /* 0x000fe40003800000 */
[----:B------:R-:W-:Y:S01]  /*14360*/  FMUL R152, R152, R16 ;  /* 0x0000001098987220 */ /* 0x000fe20000400000 */
[----:B------:R-:W-:-:S03]  /*14370*/  ISETP.GT.AND P4, PT, R0, 0x88, P4 ;  /* 0x000000880000780c */ /* 0x000fc60002784270 */
[----:B----4-:R-:W-:-:S05]  /*14380*/  FFMA R152, R153, R2, R152 ;  /* 0x0000000299987223 */ /* 0x010fca0000000098 */
[----:B------:R-:W-:-:S05]  /*14390*/  F2FP.BF16.F32.PACK_AB R152, RZ, R152 ;  /* 0x00000098ff98723e */ /* 0x000fca00000010ff */
[----:B------:R4:W-:Y:S01]  /*143a0*/  @P5 STG.E.U16 desc[UR36][R22.64], R152 ;  /* 0x0000009816005986 */ /* 0x0009e2000c101524 */
[----:B------:R-:W-:Y:S05]  /*143b0*/  @!P4 BRA `(.L_x_287) ;  /* 0x000000000004c947 */ /* 0x000fea0003800000 */
[----:B------:R0:W5:Y:S02]  /*143c0*/  LDG.E.LTC128B.U16 R19, desc[UR36][R8.64+0x2] ;  /* 0x0000022408137981 */ /* 0x000164000c1e1520 */
.L_x_287:
[----:B------:R-:W-:Y:S05]  /*143d0*/  BSYNC B1 ;  /* 0x0000000000017941 */ /* 0x000fea0003800000 */
.L_x_286:
[----:B------:R-:W2:Y:S01]  /*143e0*/  LDL.LU R153, [R1+0x20c] ;  /* 0x00020c0001997983 */ /* 0x000ea20000300800 */
[----:B----45:R-:W-:Y:S01]  /*143f0*/  IMAD.U32 R152, R19, 0x10000, RZ ;  /* 0x0001000013987824 */ /* 0x030fe200078e00ff */
[----:B------:R-:W-:Y:S01]  /*14400*/  LOP3.LUT P5, RZ, R17, 0x4, RZ, 0xc0, !PT ;  /* 0x0000000411ff7812 */ /* 0x000fe200078ac0ff */
[----:B------:R-:W-:Y:S02]  /*14410*/  BSSY B1, `(.L_x_288) ;  /* 0x0000008000017945 */ /* 0x000fe40003800000 */
[----:B------:R-:W-:-:S04]  /*14420*/  FMUL R152, R152, R16 ;  /* 0x0000001098987220 */ /* 0x000fc80000400000 */
[----:B--2---:R-:W-:-:S05]  /*14430*/  FFMA R152, R153, R2, R152 ;  /* 0x0000000299987223 */ /* 0x004fca0000000098 */
[----:B------:R-:W-:-:S05]  /*14440*/  F2FP.BF16.F32.PACK_AB R152, RZ, R152 ;  /* 0x00000098ff98723e */ /* 0x000fca00000010ff */
[----:B------:R2:W-:Y:S01]  /*14450*/  @P4 STG.E.U16 desc[UR36][R22.64+0x2], R152 ;  /* 0x0000029816004986 */ /* 0x0005e2000c101524 */
[----:B------:R-:W-:-:S13]  /*14460*/  ISETP.GT.AND P4, PT, R0, 0x80, P5 ;  /* 0x000000800000780c */ /* 0x000fda0002f84270 */
[----:B--2---:R-:W-:Y:S05]  /*14470*/  @!P4 BRA `(.L_x_289) ;  /* 0x000000000004c947 */ /* 0x004fea0003800000 */
[----:B------:R2:W5:Y:S02]  /*14480*/  LDG.E.LTC128B.U16 R19, desc[UR36][R10.64+0x10] ;  /* 0x000010240a137981 */ /* 0x000564000c1e1520 */
.L_x_289:
[----:B------:R-:W-:Y:S05]  /*14490*/  BSYNC B1 ;  /* 0x0000000000017941 */ /* 0x000fea0003800000 */
.L_x_288:
[----:B------:R-:W4:Y:S01]  /*144a0*/  LDL.LU R153, [R1+0x210] ;  /* 0x0002100001997983 */ /* 0x000f220000300800 */
[----:B-----5:R-:W-:Y:S01]  /*144b0*/  IMAD.U32 R152, R19, 0x10000, RZ ;  /* 0x0001000013987824 */ /* 0x020fe200078e00ff */
[----:B------:R-:W-:Y:S01]  /*144c0*/  LOP3.LUT P5, RZ, R17, 0x8, RZ, 0xc0, !PT ;  /* 0x0000000811ff7812 */ /* 0x000fe200078ac0ff */
[----:B------:R-:W-:Y:S02]  /*144d0*/  BSSY B1, `(.L_x_290) ;  /* 0x0000008000017945 */ /* 0x000fe40003800000 */
[----:B------:R-:W-:-:S04]  /*144e0*/  FMUL R152, R152, R16 ;  /* 0x0000001098987220 */ /* 0x000fc80000400000 */
[----:B----4-:R-:W-:-:S05]  /*144f0*/  FFMA R152, R153, R2, R152 ;  /* 0x0000000299987223 */ /* 0x010fca0000000098 */
[----:B------:R-:W-:-:S05]  /*14500*/  F2FP.BF16.F32.PACK_AB R152, RZ, R152 ;  /* 0x00000098ff98723e */ /* 0x000fca00000010ff */
[----:B------:R4:W-:Y:S01]  /*14510*/  @P4 STG.E.U16 desc[UR36][R20.64+0x10], R152 ;  /* 0x0000109814004986 */ /* 0x0009e2000c101524 */
[----:B------:R-:W-:-:S13]  /*14520*/  ISETP.GT.AND P4, PT, R0, 0x80, P5 ;  /* 0x000000800000780c */ /* 0x000fda0002f84270 */
[----:B----4-:R-:W-:Y:S05]  /*14530*/  @!P4 BRA `(.L_x_291) ;  /* 0x000000000004c947 */ /* 0x010fea0003800000 */
[----:B------:R4:W5:Y:S02]  /*14540*/  LDG.E.LTC128B.U16 R19, desc[UR36][R10.64+0x12] ;  /* 0x000012240a137981 */ /* 0x000964000c1e1520 */
.L_x_291:
[----:B------:R-:W-:Y:S05]  /*14550*/  BSYNC B1 ;  /* 0x0000000000017941 */ /* 0x000fea0003800000 */
.L_x_290:
[----:B------:R-:W2:Y:S01]  /*14560*/  LDL.LU R153, [R1+0x214] ;  /* 0x0002140001997983 */ /* 0x000ea20000300800 */
[----:B-----5:R-:W-:Y:S01]  /*14570*/  IMAD.U32 R152, R19, 0x10000, RZ ;  /* 0x0001000013987824 */ /* 0x020fe200078e00ff */
[----:B------:R-:W-:Y:S03]  /*14580*/  BSSY B1, `(.L_x_292) ;  /* 0x0000009000017945 */ /* 0x000fe60003800000 */
[----:B------:R-:W-:-:S04]  /*14590*/  FMUL R152, R152, R16 ;  /* 0x0000001098987220 */ /* 0x000fc80000400000 */
[----:B--2---:R-:W-:-:S05]  /*145a0*/  FFMA R152, R153, R2, R152 ;  /* 0x0000000299987223 */ /* 0x004fca0000000098 */
[----:B------:R-:W-:-:S05]  /*145b0*/  F2FP.BF16.F32.PACK_AB R152, RZ, R152 ;  /* 0x00000098ff98723e */ /* 0x000fca00000010ff */
[----:B------:R2:W-:Y:S01]  /*145c0*/  @P4 STG.E.U16 desc[UR36][R20.64+0x12], R152 ;  /* 0x0000129814004986 */ /* 0x0005e2000c101524 */
[----:B------:R-:W-:-:S04]  /*145d0*/  LOP3.LUT P4, RZ, R17, 0x4, RZ, 0xc0, !PT ;  /* 0x0000000411ff7812 */ /* 0x000fc8000788c0ff */
[----:B------:R-:W-:-:S13]  /*145e0*/  ISETP.GT.AND P4, PT, R0, 0x88, P4 ;  /* 0x000000880000780c */ /* 0x000fda0002784270 */
[----:B--2---:R-:W-:Y:S05]  /*145f0*/  @!P4 BRA `(.L_x_293) ;  /* 0x000000000004c947 */ /* 0x004fea0003800000 */
[----:B------:R2:W5:Y:S02]  /*14600*/  LDG.E.LTC128B.U16 R19, desc[UR36][R8.64+0x10] ;  /* 0x0000102408137981 */ /* 0x000564000c1e1520 */
.L_x_293:
[----:B------:R-:W-:Y:S05]  /*14610*/  BSYNC B1 ;  /* 0x0000000000017941 */ /* 0x000fea0003800000 */
.L_x_292:
        /* <DEDUP_REMOVED lines=10> */
.L_x_295:
[----:B------:R-:W-:Y:S05]  /*146c0*/  BSYNC B1 ;  /* 0x0000000000017941 */ /* 0x000fea0003800000 */
.L_x_294:
[----:B------:R-:W2:Y:S01]  /*146d0*/  LDL.LU R153, [R1+0x21c] ;  /* 0x00021c0001997983 */ /* 0x000ea20000300800 */
[----:B-----5:R-:W-:Y:S01]  /*146e0*/  IMAD.U32 R152, R19, 0x10000, RZ ;  /* 0x0001000013987824 */ /* 0x020fe200078e00ff */
        /* <DEDUP_REMOVED lines=9> */
.L_x_297:
[----:B------:R-:W-:Y:S05]  /*14780*/  BSYNC B1 ;  /* 0x0000000000017941 */ /* 0x000fea0003800000 */
.L_x_296:
[----:B------:R-:W3:Y:S01]  /*14790*/  LDL.LU R153, [R1+0x220] ;  /* 0x0002200001997983 */ /* 0x000ee20000300800 */
[----:B-----5:R-:W-:Y:S01]  /*147a0*/  IMAD.U32 R152, R19, 0x10000, RZ ;  /* 0x0001000013987824 */ /* 0x020fe200078e00ff */
[----:B------:R-:W-:Y:S01]  /*147b0*/  LOP3.LUT P5, RZ, R18, 0x4000000, RZ, 0xc0, !PT ;  /* 0x0400000012ff7812 */ /* 0x000fe200078ac0ff */
[----:B------:R-:W-:Y:S02]  /*147c0*/  BSSY B1, `(.L_x_298) ;  /* 0x0000008000017945 */ /* 0x000fe40003800000 */
[----:B------:R-:W-:-:S04]  /*147d0*/  FMUL R152, R152, R16 ;  /* 0x0000001098987220 */ /* 0x000fc80000400000 */
[----:B---3--:R-:W-:-:S05]  /*147e0*/  FFMA R152, R153, R2, R152 ;  /* 0x0000000299987223 */ /* 0x008fca0000000098 */
[----:B------:R-:W-:-:S05]  /*147f0*/  F2FP.BF16.F32.PACK_AB R152, RZ, R152 ;  /* 0x00000098ff98723e */ /* 0x000fca00000010ff */
[----:B------:R3:W-:Y:S01]  /*14800*/  @P4 STG.E.U16 desc[UR36][R20.64+0x20], R152 ;  /* 0x0000209814004986 */ /* 0x0007e2000c101524 */
[----:B------:R-:W-:-:S13]  /*14810*/  ISETP.GT.AND P4, PT, R0, 0x80, P5 ;  /* 0x000000800000780c */ /* 0x000fda0002f84270 */
[----:B---3--:R-:W-:Y:S05]  /*14820*/  @!P4 BRA `(.L_x_299) ;  /* 0x000000000004c947 */ /* 0x008fea0003800000 */
[----:B------:R3:W5:Y:S02]  /*14830*/  LDG.E.LTC128B.U16 R19, desc[UR36][R10.64+0x22] ;  /* 0x000022240a137981 */ /* 0x000764000c1e1520 */
.L_x_299:
[----:B------:R-:W-:Y:S05]  /*14840*/  BSYNC B1 ;  /* 0x0000000000017941 */ /* 0x000fea0003800000 */
.L_x_298:
        /* <DEDUP_REMOVED lines=11> */
.L_x_301:
[----:B------:R-:W-:Y:S05]  /*14900*/  BSYNC B1 ;  /* 0x0000000000017941 */ /* 0x000fea0003800000 */
.L_x_300:
        /* <DEDUP_REMOVED lines=10> */
.L_x_303:
[----:B------:R-:W-:Y:S05]  /*149b0*/  BSYNC B1 ;  /* 0x0000000000017941 */ /* 0x000fea0003800000 */
.L_x_302:
        /* <DEDUP_REMOVED lines=11> */
.L_x_305:
[----:B------:R-:W-:Y:S05]  /*14a70*/  BSYNC B1 ;  /* 0x0000000000017941 */ /* 0x000fea0003800000 */
.L_x_304:
        /* <DEDUP_REMOVED lines=11> */
.L_x_307:
[----:B------:R-:W-:Y:S05]  /*14b30*/  BSYNC B1 ;  /* 0x0000000000017941 */ /* 0x000fea0003800000 */
.L_x_306:
        /* <DEDUP_REMOVED lines=11> */
.L_x_309:
[----:B------:R-:W-:Y:S05]  /*14bf0*/  BSYNC B1 ;  /* 0x0000000000017941 */ /* 0x000fea0003800000 */
.L_x_308:
        /* <DEDUP_REMOVED lines=10> */
.L_x_311:
[----:B------:R-:W-:Y:S05]  /*14ca0*/  BSYNC B1 ;  /* 0x0000000000017941 */ /* 0x000fea0003800000 */
.L_x_310:
        /* <DEDUP_REMOVED lines=11> */
.L_x_313:
[----:B------:R-:W-:Y:S05]  /*14d60*/  BSYNC B1 ;  /* 0x0000000000017941 */ /* 0x000fea0003800000 */
.L_x_312:
        /* <DEDUP_REMOVED lines=11> */
.L_x_315:
[----:B------:R-:W-:Y:S05]  /*14e20*/  BSYNC B1 ;  /* 0x0000000000017941 */ /* 0x000fea0003800000 */
.L_x_314:
        /* <DEDUP_REMOVED lines=11> */
.L_x_317:
[----:B------:R-:W-:Y:S05]  /*14ee0*/  BSYNC B1 ;  /* 0x0000000000017941 */ /* 0x000fea0003800000 */
.L_x_316:
        /* <DEDUP_REMOVED lines=10> */
.L_x_319:
[----:B------:R-:W-:Y:S05]  /*14f90*/  BSYNC B1 ;  /* 0x0000000000017941 */ /* 0x000fea0003800000 */
.L_x_318:
        /* <DEDUP_REMOVED lines=11> */
.L_x_321:
[----:B------:R-:W-:Y:S05]  /*15050*/  BSYNC B1 ;  /* 0x0000000000017941 */ /* 0x000fea0003800000 */
.L_x_320:
        /* <DEDUP_REMOVED lines=11> */
.L_x_323:
[----:B------:R-:W-:Y:S05]  /*15110*/  BSYNC B1 ;  /* 0x0000000000017941 */ /* 0x000fea0003800000 */
.L_x_322:
        /* <DEDUP_REMOVED lines=11> */
.L_x_325:
[----:B------:R-:W-:Y:S05]  /*151d0*/  BSYNC B1 ;  /* 0x0000000000017941 */ /* 0x000fea0003800000 */
.L_x_324:
        /* <DEDUP_REMOVED lines=10> */
.L_x_327:
[----:B------:R-:W-:Y:S05]  /*15280*/  BSYNC B1 ;  /* 0x0000000000017941 */ /* 0x000fea0003800000 */
.L_x_326:
        /* <DEDUP_REMOVED lines=11> */
.L_x_329:
[----:B------:R-:W-:Y:S05]  /*15340*/  BSYNC B1 ;  /* 0x0000000000017941 */ /* 0x000fea0003800000 */
.L_x_328:
        /* <DEDUP_REMOVED lines=11> */
.L_x_331:
[----:B------:R-:W-:Y:S05]  /*15400*/  BSYNC B1 ;  /* 0x0000000000017941 */ /* 0x000fea0003800000 */
.L_x_330:
        /* <DEDUP_REMOVED lines=11> */
.L_x_333:
[----:B------:R-:W-:Y:S05]  /*154c0*/  BSYNC B1 ;  /* 0x0000000000017941 */ /* 0x000fea0003800000 */
.L_x_332:
        /* <DEDUP_REMOVED lines=10> */
.L_x_335:
[----:B------:R-:W-:Y:S05]  /*15570*/  BSYNC B1 ;  /* 0x0000000000017941 */ /* 0x000fea0003800000 */
.L_x_334:
        /* <DEDUP_REMOVED lines=11> */
.L_x_337:
[----:B------:R-:W-:Y:S05]  /*15630*/  BSYNC B1 ;  /* 0x0000000000017941 */ /* 0x000fea0003800000 */
.L_x_336:
        /* <DEDUP_REMOVED lines=11> */
.L_x_339:
[----:B------:R-:W-:Y:S05]  /*156f0*/  BSYNC B1 ;  /* 0x0000000000017941 */ /* 0x000fea0003800000 */
.L_x_338:
        /* <DEDUP_REMOVED lines=11> */
.L_x_341:
[----:B------:R-:W-:Y:S05]  /*157b0*/  BSYNC B1 ;  /* 0x0000000000017941 */ /* 0x000fea0003800000 */
.L_x_340:
        /* <DEDUP_REMOVED lines=10> */
.L_x_343:
[----:B------:R-:W-:Y:S05]  /*15860*/  BSYNC B1 ;  /* 0x0000000000017941 */ /* 0x000fea0003800000 */
.L_x_342:
        /* <DEDUP_REMOVED lines=11> */
.L_x_345:
[----:B------:R-:W-:Y:S05]  /*15920*/  BSYNC B1 ;  /* 0x0000000000017941 */ /* 0x000fea0003800000 */
.L_x_344:
        /* <DEDUP_REMOVED lines=11> */
.L_x_347:
[----:B------:R-:W-:Y:S05]  /*159e0*/  BSYNC B1 ;  /* 0x0000000000017941 */ /* 0x000fea0003800000 */
.L_x_346:
        /* <DEDUP_REMOVED lines=11> */
.L_x_349:
[----:B------:R-:W-:Y:S05]  /*15aa0*/  BSYNC B1 ;  /* 0x0000000000017941 */ /* 0x000fea0003800000 */
.L_x_348:
        /* <DEDUP_REMOVED lines=10> */
.L_x_351:
[----:B------:R-:W-:Y:S05]  /*15b50*/  BSYNC B1 ;  /* 0x0000000000017941 */ /* 0x000fea0003800000 */
.L_x_350:
        /* <DEDUP_REMOVED lines=11> */
.L_x_353:
[----:B------:R-:W-:Y:S05]  /*15c10*/  BSYNC B1 ;  /* 0x0000000000017941 */ /* 0x000fea0003800000 */
.L_x_352:
        /* <DEDUP_REMOVED lines=11> */
.L_x_355:
[----:B------:R-:W-:Y:S05]  /*15cd0*/  BSYNC B1 ;  /* 0x0000000000017941 */ /* 0x000fea0003800000 */
.L_x_354:
        /* <DEDUP_REMOVED lines=11> */
.L_x_357:
[----:B------:R-:W-:Y:S05]  /*15d90*/  BSYNC B1 ;  /* 0x0000000000017941 */ /* 0x000fea0003800000 */
.L_x_356:
        /* <DEDUP_REMOVED lines=10> */
.L_x_359:
[----:B------:R-:W-:Y:S05]  /*15e40*/  BSYNC B1 ;  /* 0x0000000000017941 */ /* 0x000fea0003800000 */
.L_x_358:
        /* <DEDUP_REMOVED lines=11> */
.L_x_361:
[----:B------:R-:W-:Y:S05]  /*15f00*/  BSYNC B1 ;  /* 0x0000000000017941 */ /* 0x000fea0003800000 */
.L_x_360:
        /* <DEDUP_REMOVED lines=11> */
.L_x_363:
[----:B------:R-:W-:Y:S05]  /*15fc0*/  BSYNC B1 ;  /* 0x0000000000017941 */ /* 0x000fea0003800000 */
.L_x_362:
        /* <DEDUP_REMOVED lines=11> */
.L_x_365:
[----:B------:R-:W-:Y:S05]  /*16080*/  BSYNC B1 ;  /* 0x0000000000017941 */ /* 0x000fea0003800000 */
.L_x_364:
        /* <DEDUP_REMOVED lines=10> */
.L_x_367:
[----:B------:R-:W-:Y:S05]  /*16130*/  BSYNC B1 ;  /* 0x0000000000017941 */ /* 0x000fea0003800000 */
.L_x_366:
        /* <DEDUP_REMOVED lines=11> */
.L_x_369:
[----:B------:R-:W-:Y:S05]  /*161f0*/  BSYNC B1 ;  /* 0x0000000000017941 */ /* 0x000fea0003800000 */
.L_x_368:
        /* <DEDUP_REMOVED lines=11> */
.L_x_371:
[----:B------:R-:W-:Y:S05]  /*162b0*/  BSYNC B1 ;  /* 0x0000000000017941 */ /* 0x000fea0003800000 */
.L_x_370:
        /* <DEDUP_REMOVED lines=11> */
.L_x_373:
[----:B------:R-:W-:Y:S05]  /*16370*/  BSYNC B1 ;  /* 0x0000000000017941 */ /* 0x000fea0003800000 */
.L_x_372:
        /* <DEDUP_REMOVED lines=10> */
.L_x_375:
[----:B------:R-:W-:Y:S05]  /*16420*/  BSYNC B1 ;  /* 0x0000000000017941 */ /* 0x000fea0003800000 */
.L_x_374:
        /* <DEDUP_REMOVED lines=11> */
.L_x_377:
[----:B------:R-:W-:Y:S05]  /*164e0*/  BSYNC B1 ;  /* 0x0000000000017941 */ /* 0x000fea0003800000 */
.L_x_376:
        /* <DEDUP_REMOVED lines=11> */
.L_x_379:
[----:B------:R-:W-:Y:S05]  /*165a0*/  BSYNC B1 ;  /* 0x0000000000017941 */ /* 0x000fea0003800000 */
.L_x_378:
        /* <DEDUP_REMOVED lines=11> */
.L_x_381:
[----:B------:R-:W-:Y:S05]  /*16660*/  BSYNC B1 ;  /* 0x0000000000017941 */ /* 0x000fea0003800000 */
.L_x_380:
        /* <DEDUP_REMOVED lines=10> */
.L_x_383:
[----:B------:R-:W-:Y:S05]  /*16710*/  BSYNC B1 ;  /* 0x0000000000017941 */ /* 0x000fea0003800000 */
.L_x_382:
        /* <DEDUP_REMOVED lines=11> */
.L_x_385:
[----:B------:R-:W-:Y:S05]  /*167d0*/  BSYNC B1 ;  /* 0x0000000000017941 */ /* 0x000fea0003800000 */
.L_x_384:
        /* <DEDUP_REMOVED lines=11> */
.L_x_387:
[----:B------:R-:W-:Y:S05]  /*16890*/  BSYNC B1 ;  /* 0x0000000000017941 */ /* 0x000fea0003800000 */
.L_x_386:
        /* <DEDUP_REMOVED lines=11> */
.L_x_389:
[----:B------:R-:W-:Y:S05]  /*16950*/  BSYNC B1 ;  /* 0x0000000000017941 */ /* 0x000fea0003800000 */
.L_x_388:
        /* <DEDUP_REMOVED lines=10> */
.L_x_391:
[----:B------:R-:W-:Y:S05]  /*16a00*/  BSYNC B1 ;  /* 0x0000000000017941 */ /* 0x000fea0003800000 */
.L_x_390:
        /* <DEDUP_REMOVED lines=11> */
.L_x_393:
[----:B------:R-:W-:Y:S05]  /*16ac0*/  BSYNC B1 ;  /* 0x0000000000017941 */ /* 0x000fea0003800000 */
.L_x_392:
        /* <DEDUP_REMOVED lines=11> */
.L_x_395:
[----:B------:R-:W-:Y:S05]  /*16b80*/  BSYNC B1 ;  /* 0x0000000000017941 */ /* 0x000fea0003800000 */
.L_x_394:
        /* <DEDUP_REMOVED lines=11> */
.L_x_397:
[----:B------:R-:W-:Y:S05]  /*16c40*/  BSYNC B1 ;  /* 0x0000000000017941 */ /* 0x000fea0003800000 */
.L_x_396:
        /* <DEDUP_REMOVED lines=10> */
.L_x_399:
[----:B------:R-:W-:Y:S05]  /*16cf0*/  BSYNC B1 ;  /* 0x0000000000017941 */ /* 0x000fea0003800000 */
.L_x_398:
        /* <DEDUP_REMOVED lines=11> */
.L_x_401:
[----:B------:R-:W-:Y:S05]  /*16db0*/  BSYNC B1 ;  /* 0x0000000000017941 */ /* 0x000fea0003800000 */
.L_x_400:
        /* <DEDUP_REMOVED lines=11> */
.L_x_403:
[----:B------:R-:W-:Y:S05]  /*16e70*/  BSYNC B1 ;  /* 0x0000000000017941 */ /* 0x000fea0003800000 */
.L_x_402:
        /* <DEDUP_REMOVED lines=11> */
.L_x_405:
[----:B------:R-:W-:Y:S05]  /*16f30*/  BSYNC B1 ;  /* 0x0000000000017941 */ /* 0x000fea0003800000 */
.L_x_404:
        /* <DEDUP_REMOVED lines=10> */
.L_x_407:
[----:B------:R-:W-:Y:S05]  /*16fe0*/  BSYNC B1 ;  /* 0x0000000000017941 */ /* 0x000fea0003800000 */
.L_x_406:
        /* <DEDUP_REMOVED lines=11> */
.L_x_409:
[----:B------:R-:W-:Y:S05]  /*170a0*/  BSYNC B1 ;  /* 0x0000000000017941 */ /* 0x000fea0003800000 */
.L_x_408:
        /* <DEDUP_REMOVED lines=11> */
.L_x_411:
[----:B------:R-:W-:Y:S05]  /*17160*/  BSYNC B1 ;  /* 0x0000000000017941 */ /* 0x000fea0003800000 */
.L_x_410:
        /* <DEDUP_REMOVED lines=11> */
.L_x_413:
[----:B------:R-:W-:Y:S05]  /*17220*/  BSYNC B1 ;  /* 0x0000000000017941 */ /* 0x000fea0003800000 */
.L_x_412:
        /* <DEDUP_REMOVED lines=10> */
.L_x_415:
[----:B------:R-:W-:Y:S05]  /*172d0*/  BSYNC B1 ;  /* 0x0000000000017941 */ /* 0x000fea0003800000 */
.L_x_414:
        /* <DEDUP_REMOVED lines=11> */
.L_x_417:
[----:B------:R-:W-:Y:S05]  /*17390*/  BSYNC B1 ;  /* 0x0000000000017941 */ /* 0x000fea0003800000 */
.L_x_416:
        /* <DEDUP_REMOVED lines=11> */
.L_x_419:
[----:B------:R-:W-:Y:S05]  /*17450*/  BSYNC B1 ;  /* 0x0000000000017941 */ /* 0x000fea0003800000 */
.L_x_418:
        /* <DEDUP_REMOVED lines=11> */
.L_x_421:
[----:B------:R-:W-:Y:S05]  /*17510*/  BSYNC B1 ;  /* 0x0000000000017941 */ /* 0x000fea0003800000 */
.L_x_420:
        /* <DEDUP_REMOVED lines=10> */
.L_x_423:
[----:B------:R-:W-:Y:S05]  /*175c0*/  BSYNC B1 ;  /* 0x0000000000017941 */ /* 0x000fea0003800000 */
.L_x_422:
        /* <DEDUP_REMOVED lines=11> */
.L_x_425:
[----:B------:R-:W-:Y:S05]  /*17680*/  BSYNC B1 ;  /* 0x0000000000017941 */ /* 0x000fea0003800000 */
.L_x_424:
        /* <DEDUP_REMOVED lines=11> */
.L_x_427:
[----:B------:R-:W-:Y:S05]  /*17740*/  BSYNC B1 ;  /* 0x0000000000017941 */ /* 0x000fea0003800000 */
.L_x_426:
        /* <DEDUP_REMOVED lines=11> */
.L_x_429:
[----:B------:R-:W-:Y:S05]  /*17800*/  BSYNC B1 ;  /* 0x0000000000017941 */ /* 0x000fea0003800000 */
.L_x_428:
        /* <DEDUP_REMOVED lines=10> */
.L_x_431:
[----:B------:R-:W-:Y:S05]  /*178b0*/  BSYNC B1 ;  /* 0x0000000000017941 */ /* 0x000fea0003800000 */
.L_x_430:
        /* <DEDUP_REMOVED lines=11> */
.L_x_433:
[----:B------:R-:W-:Y:S05]  /*17970*/  BSYNC B1 ;  /* 0x0000000000017941 */ /* 0x000fea0003800000 */
.L_x_432:
        /* <DEDUP_REMOVED lines=11> */
.L_x_435:
[----:B------:R-:W-:Y:S05]  /*17a30*/  BSYNC B1 ;  /* 0x0000000000017941 */ /* 0x000fea0003800000 */
.L_x_434:
        /* <DEDUP_REMOVED lines=11> */
.L_x_437:
[----:B------:R-:W-:Y:S05]  /*17af0*/  BSYNC B1 ;  /* 0x0000000000017941 */ /* 0x000fea0003800000 */
.L_x_436:
        /* <DEDUP_REMOVED lines=10> */
.L_x_439:
[----:B------:R-:W-:Y:S05]  /*17ba0*/  BSYNC B1 ;  /* 0x0000000000017941 */ /* 0x000fea0003800000 */
.L_x_438:
        /* <DEDUP_REMOVED lines=11> */
.L_x_441:
[----:B------:R-:W-:Y:S05]  /*17c60*/  BSYNC B1 ;  /* 0x0000000000017941 */ /* 0x000fea0003800000 */
.L_x_440:
        /* <DEDUP_REMOVED lines=11> */
.L_x_443:
[----:B------:R-:W-:Y:S05]  /*17d20*/  BSYNC B1 ;  /* 0x0000000000017941 */ /* 0x000fea0003800000 */
.L_x_442:
        /* <DEDUP_REMOVED lines=11> */
.L_x_445:
[----:B------:R-:W-:Y:S05]  /*17de0*/  BSYNC B1 ;  /* 0x0000000000017941 */ /* 0x000fea0003800000 */
.L_x_444:
        /* <DEDUP_REMOVED lines=10> */
.L_x_447:
[----:B------:R-:W-:Y:S05]  /*17e90*/  BSYNC B1 ;  /* 0x0000000000017941 */ /* 0x000fea0003800000 */
.L_x_446:
        /* <DEDUP_REMOVED lines=11> */
.L_x_449:
[----:B------:R-:W-:Y:S05]  /*17f50*/  BSYNC B1 ;  /* 0x0000000000017941 */ /* 0x000fea0003800000 */
.L_x_448:
        /* <DEDUP_REMOVED lines=11> */
.L_x_451:
[----:B------:R-:W-:Y:S05]  /*18010*/  BSYNC B1 ;  /* 0x0000000000017941 */ /* 0x000fea0003800000 */
.L_x_450:
        /* <DEDUP_REMOVED lines=11> */
.L_x_453:
[----:B------:R-:W-:Y:S05]  /*180d0*/  BSYNC B1 ;  /* 0x0000000000017941 */ /* 0x000fea0003800000 */
.L_x_452:
        /* <DEDUP_REMOVED lines=10> */
.L_x_455:
[----:B------:R-:W-:Y:S05]  /*18180*/  BSYNC B1 ;  /* 0x0000000000017941 */ /* 0x000fea0003800000 */
.L_x_454:
        /* <DEDUP_REMOVED lines=11> */
.L_x_457:
[----:B------:R-:W-:Y:S05]  /*18240*/  BSYNC B1 ;  /* 0x0000000000017941 */ /* 0x000fea0003800000 */
.L_x_456:
        /* <DEDUP_REMOVED lines=11> */
.L_x_459:
[----:B------:R-:W-:Y:S05]  /*18300*/  BSYNC B1 ;  /* 0x0000000000017941 */ /* 0x000fea0003800000 */
.L_x_458:
        /* <DEDUP_REMOVED lines=11> */
.L_x_461:
[----:B------:R-:W-:Y:S05]  /*183c0*/  BSYNC B1 ;  /* 0x0000000000017941 */ /* 0x000fea0003800000 */
.L_x_460:
        /* <DEDUP_REMOVED lines=10> */
.L_x_463:
[----:B------:R-:W-:Y:S05]  /*18470*/  BSYNC B1 ;  /* 0x0000000000017941 */ /* 0x000fea0003800000 */
.L_x_462:
        /* <DEDUP_REMOVED lines=11> */
.L_x_465:
[----:B------:R-:W-:Y:S05]  /*18530*/  BSYNC B1 ;  /* 0x0000000000017941 */ /* 0x000fea0003800000 */
.L_x_464:
        /* <DEDUP_REMOVED lines=11> */
.L_x_467:
[----:B------:R-:W-:Y:S05]  /*185f0*/  BSYNC B1 ;  /* 0x0000000000017941 */ /* 0x000fea0003800000 */
.L_x_466:
        /* <DEDUP_REMOVED lines=11> */
.L_x_469:
[----:B------:R-:W-:Y:S05]  /*186b0*/  BSYNC B1 ;  /* 0x0000000000017941 */ /* 0x000fea0003800000 */
.L_x_468:
        /* <DEDUP_REMOVED lines=10> */
.L_x_471:
[----:B------:R-:W-:Y:S05]  /*18760*/  BSYNC B1 ;  /* 0x0000000000017941 */ /* 0x000fea0003800000 */
.L_x_470:
        /* <DEDUP_REMOVED lines=11> */
.L_x_473:
[----:B------:R-:W-:Y:S05]  /*18820*/  BSYNC B1 ;  /* 0x0000000000017941 */ /* 0x000fea0003800000 */
.L_x_472:
        /* <DEDUP_REMOVED lines=11> */
.L_x_475:
[----:B------:R-:W-:Y:S05]  /*188e0*/  BSYNC B1 ;  /* 0x0000000000017941 */ /* 0x000fea0003800000 */
.L_x_474:
        /* <DEDUP_REMOVED lines=11> */
.L_x_477:
[----:B------:R-:W-:Y:S05]  /*189a0*/  BSYNC B1 ;  /* 0x0000000000017941 */ /* 0x000fea0003800000 */
.L_x_476:
        /* <DEDUP_REMOVED lines=10> */
.L_x_479:
[----:B------:R-:W-:Y:S05]  /*18a50*/  BSYNC B1 ;  /* 0x0000000000017941 */ /* 0x000fea0003800000 */
.L_x_478:
        /* <DEDUP_REMOVED lines=11> */
.L_x_481:
[----:B------:R-:W-:Y:S05]  /*18b10*/  BSYNC B1 ;  /* 0x0000000000017941 */ /* 0x000fea0003800000 */
.L_x_480:
        /* <DEDUP_REMOVED lines=11> */
.L_x_483:
[----:B------:R-:W-:Y:S05]  /*18bd0*/  BSYNC B1 ;  /* 0x0000000000017941 */ /* 0x000fea0003800000 */
.L_x_482:
        /* <DEDUP_REMOVED lines=11> */
.L_x_485:
[----:B------:R-:W-:Y:S05]  /*18c90*/  BSYNC B1 ;  /* 0x0000000000017941 */ /* 0x000fea0003800000 */
.L_x_484:
        /* <DEDUP_REMOVED lines=10> */
.L_x_487:
[----:B------:R-:W-:Y:S05]  /*18d40*/  BSYNC B1 ;  /* 0x0000000000017941 */ /* 0x000fea0003800000 */
.L_x_486:
        /* <DEDUP_REMOVED lines=11> */
.L_x_489:
[----:B------:R-:W-:Y:S05]  /*18e00*/  BSYNC B1 ;  /* 0x0000000000017941 */ /* 0x000fea0003800000 */
.L_x_488:
        /* <DEDUP_REMOVED lines=11> */
.L_x_491:
[----:B------:R-:W-:Y:S05]  /*18ec0*/  BSYNC B1 ;  /* 0x0000000000017941 */ /* 0x000fea0003800000 */
.L_x_490:
        /* <DEDUP_REMOVED lines=11> */
.L_x_493:
[----:B------:R-:W-:Y:S05]  /*18f80*/  BSYNC B1 ;  /* 0x0000000000017941 */ /* 0x000fea0003800000 */
.L_x_492:
        /* <DEDUP_REMOVED lines=10> */
.L_x_495:
[----:B------:R-:W-:Y:S05]  /*19030*/  BSYNC B1 ;  /* 0x0000000000017941 */ /* 0x000fea0003800000 */
.L_x_494:
        /* <DEDUP_REMOVED lines=11> */
.L_x_497:
[----:B------:R-:W-:Y:S05]  /*190f0*/  BSYNC B1 ;  /* 0x0000000000017941 */ /* 0x000fea0003800000 */
.L_x_496:
        /* <DEDUP_REMOVED lines=11> */
.L_x_499:
[----:B------:R-:W-:Y:S05]  /*191b0*/  BSYNC B1 ;  /* 0x0000000000017941 */ /* 0x000fea0003800000 */
.L_x_498:
        /* <DEDUP_REMOVED lines=11> */
.L_x_501:
[----:B------:R-:W-:Y:S05]  /*19270*/  BSYNC B1 ;  /* 0x0000000000017941 */ /* 0x000fea0003800000 */
.L_x_500:
        /* <DEDUP_REMOVED lines=10> */
.L_x_503:
[----:B------:R-:W-:Y:S05]  /*19320*/  BSYNC B1 ;  /* 0x0000000000017941 */ /* 0x000fea0003800000 */
.L_x_502:
        /* <DEDUP_REMOVED lines=11> */
.L_x_505:
[----:B------:R-:W-:Y:S05]  /*193e0*/  BSYNC B1 ;  /* 0x0000000000017941 */ /* 0x000fea0003800000 */
.L_x_504:
        /* <DEDUP_REMOVED lines=11> */
.L_x_507:
[----:B------:R-:W-:Y:S05]  /*194a0*/  BSYNC B1 ;  /* 0x0000000000017941 */ /* 0x000fea0003800000 */
.L_x_506:
        /* <DEDUP_REMOVED lines=11> */
.L_x_509:
[----:B------:R-:W-:Y:S05]  /*19560*/  BSYNC B1 ;  /* 0x0000000000017941 */ /* 0x000fea0003800000 */
.L_x_508:
        /* <DEDUP_REMOVED lines=10> */
.L_x_511:
[----:B------:R-:W-:Y:S05]  /*19610*/  BSYNC B1 ;  /* 0x0000000000017941 */ /* 0x000fea0003800000 */
.L_x_510:
        /* <DEDUP_REMOVED lines=11> */
.L_x_513:
[----:B------:R-:W-:Y:S05]  /*196d0*/  BSYNC B1 ;  /* 0x0000000000017941 */ /* 0x000fea0003800000 */
.L_x_512:
        /* <DEDUP_REMOVED lines=10> */
.L_x_515:
[----:B------:R-:W-:Y:S05]  /*19780*/  BSYNC B1 ;  /* 0x0000000000017941 */ /* 0x000fea0003800000 */
.L_x_514:
        /* <DEDUP_REMOVED lines=10> */
.L_x_517:
[----:B------:R-:W-:Y:S05]  /*19830*/  BSYNC B1 ;  /* 0x0000000000017941 */ /* 0x000fea0003800000 */
.L_x_516:
[----:B------:R-:W3:Y:S01]  /*19840*/  LDL.LU R153, [R1+0x3d8] ;  /* 0x0003d80001997983 */ /* 0x000ee20000300800 */
[----:B-----5:R-:W-:Y:S01]  /*19850*/  IMAD.U32 R152, R19, 0x10000, RZ ;  /* 0x0001000013987824 */ /* 0x020fe200078e00ff */
        /* <DEDUP_REMOVED lines=8> */
.L_x_519:
[----:B------:R-:W-:Y:S05]  /*198e0*/  BSYNC B1 ;  /* 0x0000000000017941 */ /* 0x000fea0003800000 */
.L_x_518:
[----:B------:R-:W2:Y:S01]  /*198f0*/  LDL.LU R153, [R1+0x3dc] ;  /* 0x0003dc0001997983 */ /* 0x000ea20000300800 */
[----:B---3-5:R-:W-:Y:S01]  /*19900*/  IMAD.U32 R152, R19, 0x10000, RZ ;  /* 0x0001000013987824 */ /* 0x028fe200078e00ff */
        /* <DEDUP_REMOVED lines=8> */
.L_x_521:
[----:B------:R-:W-:Y:S05]  /*19990*/  BSYNC B1 ;  /* 0x0000000000017941 */ /* 0x000fea0003800000 */
.L_x_520:
[----:B------:R-:W4:Y:S01]  /*199a0*/  LDL.LU R153, [R1+0x3e0] ;  /* 0x0003e00001997983 */ /* 0x000f220000300800 */
[----:B--2--5:R-:W-:Y:S01]  /*199b0*/  IMAD.U32 R152, R19, 0x10000, RZ ;  /* 0x0001000013987824 */ /* 0x024fe200078e00ff */
[----:B------:R-:W-:Y:S01]  /*199c0*/  ISETP.GT.AND P5, PT, R0, 0x80, P2 ;  /* 0x000000800000780c */ /* 0x000fe200017a4270 */
[----:B------:R-:W-:Y:S02]  /*199d0*/  BSSY B1, `(.L_x_522) ;  /* 0x0000007000017945 */ /* 0x000fe40003800000 */
[----:B------:R-:W-:-:S04]  /*199e0*/  FMUL R152, R152, R16 ;  /* 0x0000001098987220 */ /* 0x000fc80000400000 */
[----:B----4-:R-:W-:-:S05]  /*199f0*/  FFMA R152, R153, R2, R152 ;  /* 0x0000000299987223 */ /* 0x010fca0000000098 */
[----:B------:R-:W-:-:S05]  /*19a00*/  F2FP.BF16.F32.PACK_AB R152, RZ, R152 ;  /* 0x00000098ff98723e */ /* 0x000fca00000010ff */
[----:B------:R2:W-:Y:S01]  /*19a10*/  @P4 STG.E.U16 desc[UR36][R20.64+0x1e0], R152 ;  /* 0x0001e09814004986 */ /* 0x0005e2000c101524 */
[----:B------:R-:W-:Y:S05]  /*19a20*/  @!P5 BRA `(.L_x_523) ;  /* 0x000000000004d947 */ /* 0x000fea0003800000 */
[----:B------:R4:W5:Y:S02]  /*19a30*/  LDG.E.LTC128B.U16 R19, desc[UR36][R10.64+0x1e2] ;  /* 0x0001e2240a137981 */ /* 0x000964000c1e1520 */
.L_x_523:
[----:B------:R-:W-:Y:S05]  /*19a40*/  BSYNC B1 ;  /* 0x0000000000017941 */ /* 0x000fea0003800000 */
.L_x_522:
[----:B------:R-:W3:Y:S01]  /*19a50*/  LDL.LU R153, [R1+0x3e4] ;  /* 0x0003e40001997983 */ /* 0x000ee20000300800 */
[----:B--2--5:R-:W-:Y:S01]  /*19a60*/  IMAD.U32 R152, R19, 0x10000, RZ ;  /* 0x0001000013987824 */ /* 0x024fe200078e00ff */
        /* <DEDUP_REMOVED lines=8> */
.L_x_525:
[----:B------:R-:W-:Y:S05]  /*19af0*/  BSYNC B1 ;  /* 0x0000000000017941 */ /* 0x000fea0003800000 */
.L_x_524:
        /* <DEDUP_REMOVED lines=10> */
.L_x_527:
[----:B------:R-:W-:Y:S05]  /*19ba0*/  BSYNC B1 ;  /* 0x0000000000017941 */ /* 0x000fea0003800000 */
.L_x_526:
        /* <DEDUP_REMOVED lines=10> */
.L_x_529:
[----:B------:R-:W-:Y:S05]  /*19c50*/  BSYNC B1 ;  /* 0x0000000000017941 */ /* 0x000fea0003800000 */
.L_x_528:
        /* <DEDUP_REMOVED lines=10> */
.L_x_531:
[----:B------:R-:W-:Y:S05]  /*19d00*/  BSYNC B1 ;  /* 0x0000000000017941 */ /* 0x000fea0003800000 */
.L_x_530:
        /* <DEDUP_REMOVED lines=10> */
.L_x_533:
[----:B------:R-:W-:Y:S05]  /*19db0*/  BSYNC B1 ;  /* 0x0000000000017941 */ /* 0x000fea0003800000 */
.L_x_532:
        /* <DEDUP_REMOVED lines=10> */
.L_x_535:
[----:B------:R-:W-:Y:S05]  /*19e60*/  BSYNC B1 ;  /* 0x0000000000017941 */ /* 0x000fea0003800000 */
.L_x_534:
[----:B------:R-:W3:Y:S01]  /*19e70*/  LDL.LU R153, [R1+0x3fc] ;  /* 0x0003fc0001997983 */ /* 0x000ee20000300800 */
[----:B--2--5:R-:W-:Y:S01]  /*19e80*/  IMAD.U32 R152, R19, 0x10000, RZ ;  /* 0x0001000013987824 */ /* 0x024fe200078e00ff */
        /* <DEDUP_REMOVED lines=11> */
.L_x_537:
[----:B------:R-:W-:Y:S05]  /*19f40*/  BSYNC B1 ;  /* 0x0000000000017941 */ /* 0x000fea0003800000 */
.L_x_536:
[----:B--2---:R-:W2:Y:S01]  /*19f50*/  LDL.LU R23, [R1] ;  /* 0x0000000001177983 */ /* 0x004ea20000300800 */
[----:B-----5:R-:W-:Y:S01]  /*19f60*/  IMAD.U32 R22, R19, 0x10000, RZ ;  /* 0x0001000013167824 */ /* 0x020fe200078e00ff */
        /* <DEDUP_REMOVED lines=11> */
.L_x_539:
[----:B------:R-:W-:Y:S05]  /*1a020*/  BSYNC B1 ;  /* 0x0000000000017941 */ /* 0x000fea0003800000 */
.L_x_538:
        /* <DEDUP_REMOVED lines=10> */
.L_x_541:
[----:B------:R-:W-:Y:S05]  /*1a0d0*/  BSYNC B1 ;  /* 0x0000000000017941 */ /* 0x000fea0003800000 */
.L_x_540:
        /* <DEDUP_REMOVED lines=10> */
.L_x_543:
[----:B------:R-:W-:Y:S05]  /*1a180*/  BSYNC B1 ;  /* 0x0000000000017941 */ /* 0x000fea0003800000 */
.L_x_542:
        /* <DEDUP_REMOVED lines=13> */
.L_x_545:
[----:B------:R-:W-:Y:S05]  /*1a260*/  BSYNC B1 ;  /* 0x0000000000017941 */ /* 0x000fea0003800000 */
.L_x_544:
[----:B------:R-:W4:Y:S01]  /*1a270*/  LDL.LU R23, [R1+0x10] ;  /* 0x0000100001177983 */ /* 0x000f220000300800 */
[----:B--2--5:R-:W-:Y:S01]  /*1a280*/  IMAD.U32 R22, R19, 0x10000, RZ ;  /* 0x0001000013167824 */ /* 0x024fe200078e00ff */
[----:B------:R-:W-:Y:S01]  /*1a290*/  IADD3 R152, P0, P2, R164, R4, R154 ;  /* 0x00000004a4987210 */ /* 0x000fe20007a1e09a */
[----:B------:R-:W-:Y:S01]  /*1a2a0*/  BSSY B1, `(.L_x_546) ;  /* 0x000000c000017945 */ /* 0x000fe20003800000 */
[----:B------:R-:W-:Y:S01]  /*1a2b0*/  ISETP.GT.AND P3, PT, R3, 0x109, PT ;  /* 0x000001090300780c */ /* 0x000fe20003f64270 */
[----:B------:R-:W-:Y:S01]  /*1a2c0*/  FMUL R22, R22, R16 ;  /* 0x0000001016167220 */ /* 0x000fe20000400000 */
[----:B------:R-:W-:Y:S02]  /*1a2d0*/  IADD3.X R153, R165, R5, R155, P0, P2 ;  /* 0x00000005a5997210 */ /* 0x000fe400007e449b */
[----:B------:R-:W-:Y:S02]  /*1a2e0*/  ISETP.GT.AND P0, PT, R0, RZ, P3 ;  /* 0x000000ff0000720c */ /* 0x000fe40001f04270 */
[----:B------:R-:W-:-:S07]  /*1a2f0*/  LOP3.LUT R17, R17, 0xfffffff7, RZ, 0xc0, !PT ;  /* 0xfffffff711117812 */ /* 0x000fce00078ec0ff */
[----:B------:R-:W-:Y:S01]  /*1a300*/  @P3 LOP3.LUT R17, R17, 0x8, RZ, 0xfc, !PT ;  /* 0x0000000811113812 */ /* 0x000fe200078efcff */
[----:B----4-:R-:W-:-:S05]  /*1a310*/  FFMA R22, R23, R2, R22 ;  /* 0x0000000217167223 */ /* 0x010fca0000000016 */
[----:B------:R-:W-:-:S05]  /*1a320*/  F2FP.BF16.F32.PACK_AB R22, RZ, R22 ;  /* 0x00000016ff16723e */ /* 0x000fca00000010ff */
[----:B------:R2:W-:Y:S01]  /*1a330*/  @P1 STG.E.U16 desc[UR36][R4.64+0x210], R22 ;  /* 0x0002101604001986 */ /* 0x0005e2000c101524 */
[----:B------:R-:W-:Y:S05]  /*1a340*/  @!P0 BRA `(.L_x_547) ;  /* 0x0000000000048947 */ /* 0x000fea0003800000 */
[----:B------:R4:W5:Y:S02]  /*1a350*/  LDG.E.LTC128B.U16 R19, desc[UR36][R14.64+0x212] ;  /* 0x000212240e137981 */ /* 0x000964000c1e1520 */
.L_x_547:
[----:B------:R-:W-:Y:S05]  /*1a360*/  BSYNC B1 ;  /* 0x0000000000017941 */ /* 0x000fea0003800000 */
.L_x_546:
        /* <DEDUP_REMOVED lines=10> */
.L_x_549:
[----:B------:R-:W-:Y:S05]  /*1a410*/  BSYNC B1 ;  /* 0x0000000000017941 */ /* 0x000fea0003800000 */
.L_x_548:
        /* <DEDUP_REMOVED lines=10> */
.L_x_551:
[----:B------:R-:W-:Y:S05]  /*1a4c0*/  BSYNC B1 ;  /* 0x0000000000017941 */ /* 0x000fea0003800000 */
.L_x_550:
[----:B------:R-:W3:Y:S01]  /*1a4d0*/  LDL.LU R23, [R1+0x1c] ;  /* 0x00001c0001177983 */ /* 0x000ee20000300800 */
[----:B--2--5:R-:W-:Y:S01]  /*1a4e0*/  IMAD.U32 R22, R19, 0x10000, RZ ;  /* 0x0001000013167824 */ /* 0x024fe200078e00ff */
        /* <DEDUP_REMOVED lines=9> */
[----:B--2---:R-:W-:Y:S05]  /*1a580*/  @!P0 BRA `(.L_x_553) ;  /* 0x0000000000048947 */ /* 0x004fea0003800000 */
[----:B------:R2:W5:Y:S02]  /*1a590*/  LDG.E.LTC128B.U16 R19, desc[UR36][R14.64+0x220] ;  /* 0x000220240e137981 */ /* 0x000564000c1e1520 */
.L_x_553:
[----:B------:R-:W-:Y:S05]  /*1a5a0*/  BSYNC B1 ;  /* 0x0000000000017941 */ /* 0x000fea0003800000 */
.L_x_552:
        /* <DEDUP_REMOVED lines=9> */
[----:B------:R3:W-:Y:S02]  /*1a640*/  @P0 STG.E.U16 desc[UR36][R4.64+0x220], R22 ;  /* 0x0002201604000986 */ /* 0x0007e4000c101524 */
[----:B---3--:R-:W-:-:S05]  /*1a650*/  IADD3 R22, P0, R164, R20, RZ ;  /* 0x00000014a4167210 */ /* 0x008fca0007f1e0ff */
[----:B------:R-:W-:Y:S01]  /*1a660*/  IMAD.X R23, R165, 0x1, R21, P0 ;  /* 0x00000001a5177824 */ /* 0x000fe200000e0615 */
[----:B------:R-:W-:-:S13]  /*1a670*/  ISETP.GT.AND P0, PT, R0, RZ, P1 ;  /* 0x000000ff0000720c */ /* 0x000fda0000f04270 */
[----:B------:R-:W-:Y:S05]  /*1a680*/  @!P0 BRA `(.L_x_555) ;  /* 0x0000000000048947 */ /* 0x000fea0003800000 */
[----:B------:R3:W5:Y:S02]  /*1a690*/  LDG.E.LTC128B.U16 R19, desc[UR36][R14.64+0x222] ;  /* 0x000222240e137981 */ /* 0x000764000c1e1520 */
.L_x_555:
[----:B------:R-:W-:Y:S05]  /*1a6a0*/  BSYNC B1 ;  /* 0x0000000000017941 */ /* 0x000fea0003800000 */
.L_x_554:
        /* <DEDUP_REMOVED lines=10> */
.L_x_557:
[----:B------:R-:W-:Y:S05]  /*1a750*/  BSYNC B1 ;  /* 0x0000000000017941 */ /* 0x000fea0003800000 */
.L_x_556:
        /* <DEDUP_REMOVED lines=10> */
.L_x_559:
[----:B------:R-:W-:Y:S05]  /*1a800*/  BSYNC B1 ;  /* 0x0000000000017941 */ /* 0x000fea0003800000 */
.L_x_558:
        /* <DEDUP_REMOVED lines=13> */
.L_x_561:
[----:B------:R-:W-:Y:S05]  /*1a8e0*/  BSYNC B1 ;  /* 0x0000000000017941 */ /* 0x000fea0003800000 */
.L_x_560:
        /* <DEDUP_REMOVED lines=13> */
.L_x_563:
[----:B------:R-:W-:Y:S05]  /*1a9c0*/  BSYNC B1 ;  /* 0x0000000000017941 */ /* 0x000fea0003800000 */
.L_x_562:
        /* <DEDUP_REMOVED lines=10> */
.L_x_565:
[----:B------:R-:W-:Y:S05]  /*1aa70*/  BSYNC B1 ;  /* 0x0000000000017941 */ /* 0x000fea0003800000 */
.L_x_564:
        /* <DEDUP_REMOVED lines=10> */
.L_x_567:
[----:B------:R-:W-:Y:S05]  /*1ab20*/  BSYNC B1 ;  /* 0x0000000000017941 */ /* 0x000fea0003800000 */
.L_x_566:
        /* <DEDUP_REMOVED lines=13> */
.L_x_569:
[----:B------:R-:W-:Y:S05]  /*1ac00*/  BSYNC B1 ;  /* 0x0000000000017941 */ /* 0x000fea0003800000 */
.L_x_568:
        /* <DEDUP_REMOVED lines=13> */
.L_x_571:
[----:B------:R-:W-:Y:S05]  /*1ace0*/  BSYNC B1 ;  /* 0x0000000000017941 */ /* 0x000fea0003800000 */
.L_x_570:
        /* <DEDUP_REMOVED lines=10> */
.L_x_573:
[----:B------:R-:W-:Y:S05]  /*1ad90*/  BSYNC B1 ;  /* 0x0000000000017941 */ /* 0x000fea0003800000 */
.L_x_572:
        /* <DEDUP_REMOVED lines=10> */
.L_x_575:
[----:B------:R-:W-:Y:S05]  /*1ae40*/  BSYNC B1 ;  /* 0x0000000000017941 */ /* 0x000fea0003800000 */
.L_x_574:
        /* <DEDUP_REMOVED lines=13> */
.L_x_577:
[----:B------:R-:W-:Y:S05]  /*1af20*/  BSYNC B1 ;  /* 0x0000000000017941 */ /* 0x000fea0003800000 */
.L_x_576:
        /* <DEDUP_REMOVED lines=13> */
.L_x_579:
[----:B------:R-:W-:Y:S05]  /*1b000*/  BSYNC B1 ;  /* 0x0000000000017941 */ /* 0x000fea0003800000 */
.L_x_578:
        /* <DEDUP_REMOVED lines=10> */
.L_x_581:
[----:B------:R-:W-:Y:S05]  /*1b0b0*/  BSYNC B1 ;  /* 0x0000000000017941 */ /* 0x000fea0003800000 */
.L_x_580:
        /* <DEDUP_REMOVED lines=10> */
.L_x_583:
[----:B------:R-:W-:Y:S05]  /*1b160*/  BSYNC B1 ;  /* 0x0000000000017941 */ /* 0x000fea0003800000 */
.L_x_582:
        /* <DEDUP_REMOVED lines=13> */
.L_x_585:
[----:B------:R-:W-:Y:S05]  /*1b240*/  BSYNC B1 ;  /* 0x0000000000017941 */ /* 0x000fea0003800000 */
.L_x_584:
        /* <DEDUP_REMOVED lines=13> */
.L_x_587:
[----:B------:R-:W-:Y:S05]  /*1b320*/  BSYNC B1 ;  /* 0x0000000000017941 */ /* 0x000fea0003800000 */
.L_x_586:
        /* <DEDUP_REMOVED lines=10> */
.L_x_589:
[----:B------:R-:W-:Y:S05]  /*1b3d0*/  BSYNC B1 ;  /* 0x0000000000017941 */ /* 0x000fea0003800000 */
.L_x_588:
        /* <DEDUP_REMOVED lines=10> */
.L_x_591:
[----:B------:R-:W-:Y:S05]  /*1b480*/  BSYNC B1 ;  /* 0x0000000000017941 */ /* 0x000fea0003800000 */
.L_x_590:
        /* <DEDUP_REMOVED lines=13> */
.L_x_593:
[----:B------:R-:W-:Y:S05]  /*1b560*/  BSYNC B1 ;  /* 0x0000000000017941 */ /* 0x000fea0003800000 */
.L_x_592:
        /* <DEDUP_REMOVED lines=13> */
.L_x_595:
[----:B------:R-:W-:Y:S05]  /*1b640*/  BSYNC B1 ;  /* 0x0000000000017941 */ /* 0x000fea0003800000 */
.L_x_594:
        /* <DEDUP_REMOVED lines=10> */
.L_x_597:
[----:B------:R-:W-:Y:S05]  /*1b6f0*/  BSYNC B1 ;  /* 0x0000000000017941 */ /* 0x000fea0003800000 */
.L_x_596:
        /* <DEDUP_REMOVED lines=10> */
.L_x_599:
[----:B------:R-:W-:Y:S05]  /*1b7a0*/  BSYNC B1 ;  /* 0x0000000000017941 */ /* 0x000fea0003800000 */
.L_x_598:
        /* <DEDUP_REMOVED lines=13> */
.L_x_601:
[----:B------:R-:W-:Y:S05]  /*1b880*/  BSYNC B1 ;  /* 0x0000000000017941 */ /* 0x000fea0003800000 */
.L_x_600:
        /* <DEDUP_REMOVED lines=13> */
.L_x_603:
[----:B------:R-:W-:Y:S05]  /*1b960*/  BSYNC B1 ;  /* 0x0000000000017941 */ /* 0x000fea0003800000 */
.L_x_602:
        /* <DEDUP_REMOVED lines=10> */
.L_x_605:
[----:B------:R-:W-:Y:S05]  /*1ba10*/  BSYNC B1 ;  /* 0x0000000000017941 */ /* 0x000fea0003800000 */
.L_x_604:
        /* <DEDUP_REMOVED lines=10> */
.L_x_607:
[----:B------:R-:W-:Y:S05]  /*1bac0*/  BSYNC B1 ;  /* 0x0000000000017941 */ /* 0x000fea0003800000 */
.L_x_606:
        /* <DEDUP_REMOVED lines=13> */
.L_x_609:
[----:B------:R-:W-:Y:S05]  /*1bba0*/  BSYNC B1 ;  /* 0x0000000000017941 */ /* 0x000fea0003800000 */
.L_x_608:
        /* <DEDUP_REMOVED lines=13> */
.L_x_611:
[----:B------:R-:W-:Y:S05]  /*1bc80*/  BSYNC B1 ;  /* 0x0000000000017941 */ /* 0x000fea0003800000 */
.L_x_610:
        /* <DEDUP_REMOVED lines=10> */
.L_x_613:
[----:B------:R-:W-:Y:S05]  /*1bd30*/  BSYNC B1 ;  /* 0x0000000000017941 */ /* 0x000fea0003800000 */
.L_x_612:
        /* <DEDUP_REMOVED lines=10> */
.L_x_615:
[----:B------:R-:W-:Y:S05]  /*1bde0*/  BSYNC B1 ;  /* 0x0000000000017941 */ /* 0x000fea0003800000 */
.L_x_614:
        /* <DEDUP_REMOVED lines=13> */
.L_x_617:
[----:B------:R-:W-:Y:S05]  /*1bec0*/  BSYNC B1 ;  /* 0x0000000000017941 */ /* 0x000fea0003800000 */
.L_x_616:
        /* <DEDUP_REMOVED lines=13> */
.L_x_619:
[----:B------:R-:W-:Y:S05]  /*1bfa0*/  BSYNC B1 ;  /* 0x0000000000017941 */ /* 0x000fea0003800000 */
.L_x_618:
        /* <DEDUP_REMOVED lines=10> */
.L_x_621:
[----:B------:R-:W-:Y:S05]  /*1c050*/  BSYNC B1 ;  /* 0x0000000000017941 */ /* 0x000fea0003800000 */
.L_x_620:
        /* <DEDUP_REMOVED lines=10> */
.L_x_623:
[----:B------:R-:W-:Y:S05]  /*1c100*/  BSYNC B1 ;  /* 0x0000000000017941 */ /* 0x000fea0003800000 */
.L_x_622:
        /* <DEDUP_REMOVED lines=13> */
.L_x_625:
[----:B------:R-:W-:Y:S05]  /*1c1e0*/  BSYNC B1 ;  /* 0x0000000000017941 */ /* 0x000fea0003800000 */
.L_x_624:
        /* <DEDUP_REMOVED lines=13> */
.L_x_627:
[----:B------:R-:W-:Y:S05]  /*1c2c0*/  BSYNC B1 ;  /* 0x0000000000017941 */ /* 0x000fea0003800000 */
.L_x_626:
        /* <DEDUP_REMOVED lines=10> */
.L_x_629:
[----:B------:R-:W-:Y:S05]  /*1c370*/  BSYNC B1 ;  /* 0x0000000000017941 */ /* 0x000fea0003800000 */
.L_x_628:
        /* <DEDUP_REMOVED lines=10> */
.L_x_631:
[----:B------:R-:W-:Y:S05]  /*1c420*/  BSYNC B1 ;  /* 0x0000000000017941 */ /* 0x000fea0003800000 */
.L_x_630:
        /* <DEDUP_REMOVED lines=13> */
.L_x_633:
[----:B------:R-:W-:Y:S05]  /*1c500*/  BSYNC B1 ;  /* 0x0000000000017941 */ /* 0x000fea0003800000 */
.L_x_632:
        /* <DEDUP_REMOVED lines=13> */
.L_x_635:
[----:B------:R-:W-:Y:S05]  /*1c5e0*/  BSYNC B1 ;  /* 0x0000000000017941 */ /* 0x000fea0003800000 */
.L_x_634:
        /* <DEDUP_REMOVED lines=10> */
.L_x_637:
[----:B------:R-:W-:Y:S05]  /*1c690*/  BSYNC B1 ;  /* 0x0000000000017941 */ /* 0x000fea0003800000 */
.L_x_636:
        /* <DEDUP_REMOVED lines=10> */
.L_x_639:
[----:B------:R-:W-:Y:S05]  /*1c740*/  BSYNC B1 ;  /* 0x0000000000017941 */ /* 0x000fea0003800000 */
.L_x_638:
        /* <DEDUP_REMOVED lines=13> */
.L_x_641:
[----:B------:R-:W-:Y:S05]  /*1c820*/  BSYNC B1 ;  /* 0x0000000000017941 */ /* 0x000fea0003800000 */
.L_x_640:
        /* <DEDUP_REMOVED lines=13> */
.L_x_643:
[----:B------:R-:W-:Y:S05]  /*1c900*/  BSYNC B1 ;  /* 0x0000000000017941 */ /* 0x000fea0003800000 */
.L_x_642:
        /* <DEDUP_REMOVED lines=10> */
.L_x_645:
[----:B------:R-:W-:Y:S05]  /*1c9b0*/  BSYNC B1 ;  /* 0x0000000000017941 */ /* 0x000fea0003800000 */
.L_x_644:
        /* <DEDUP_REMOVED lines=10> */
.L_x_647:
[----:B------:R-:W-:Y:S05]  /*1ca60*/  BSYNC B1 ;  /* 0x0000000000017941 */ /* 0x000fea0003800000 */
.L_x_646:
        /* <DEDUP_REMOVED lines=13> */
.L_x_649:
[----:B------:R-:W-:Y:S05]  /*1cb40*/  BSYNC B1 ;  /* 0x0000000000017941 */ /* 0x000fea0003800000 */
.L_x_648:
        /* <DEDUP_REMOVED lines=13> */
.L_x_651:
[----:B------:R-:W-:Y:S05]  /*1cc20*/  BSYNC B1 ;  /* 0x0000000000017941 */ /* 0x000fea0003800000 */
.L_x_650:
        /* <DEDUP_REMOVED lines=10> */
.L_x_653:
[----:B------:R-:W-:Y:S05]  /*1ccd0*/  BSYNC B1 ;  /* 0x0000000000017941 */ /* 0x000fea0003800000 */
.L_x_652:
        /* <DEDUP_REMOVED lines=10> */
.L_x_655:
[----:B------:R-:W-:Y:S05]  /*1cd80*/  BSYNC B1 ;  /* 0x0000000000017941 */ /* 0x000fea0003800000 */
.L_x_654:
        /* <DEDUP_REMOVED lines=13> */
.L_x_657:
[----:B------:R-:W-:Y:S05]  /*1ce60*/  BSYNC B1 ;  /* 0x0000000000017941 */ /* 0x000fea0003800000 */
.L_x_656:
        /* <DEDUP_REMOVED lines=13> */
.L_x_659:
[----:B------:R-:W-:Y:S05]  /*1cf40*/  BSYNC B1 ;  /* 0x0000000000017941 */ /* 0x000fea0003800000 */
.L_x_658:
        /* <DEDUP_REMOVED lines=10> */
.L_x_661:
[----:B------:R-:W-:Y:S05]  /*1cff0*/  BSYNC B1 ;  /* 0x0000000000017941 */ /* 0x000fea0003800000 */
.L_x_660:
        /* <DEDUP_REMOVED lines=10> */
.L_x_663:
[----:B------:R-:W-:Y:S05]  /*1d0a0*/  BSYNC B1 ;  /* 0x0000000000017941 */ /* 0x000fea0003800000 */
.L_x_662:
        /* <DEDUP_REMOVED lines=13> */
.L_x_665:
[----:B------:R-:W-:Y:S05]  /*1d180*/  BSYNC B1 ;  /* 0x0000000000017941 */ /* 0x000fea0003800000 */
.L_x_664:
        /* <DEDUP_REMOVED lines=13> */
.L_x_667:
[----:B------:R-:W-:Y:S05]  /*1d260*/  BSYNC B1 ;  /* 0x0000000000017941 */ /* 0x000fea0003800000 */
.L_x_666:
        /* <DEDUP_REMOVED lines=10> */
.L_x_669:
[----:B------:R-:W-:Y:S05]  /*1d310*/  BSYNC B1 ;  /* 0x0000000000017941 */ /* 0x000fea0003800000 */
.L_x_668:
        /* <DEDUP_REMOVED lines=10> */
.L_x_671:
[----:B------:R-:W-:Y:S05]  /*1d3c0*/  BSYNC B1 ;  /* 0x0000000000017941 */ /* 0x000fea0003800000 */
.L_x_670:
        /* <DEDUP_REMOVED lines=13> */
.L_x_673:
[----:B------:R-:W-:Y:S05]  /*1d4a0*/  BSYNC B1 ;  /* 0x0000000000017941 */ /* 0x000fea0003800000 */
.L_x_672:
        /* <DEDUP_REMOVED lines=13> */
.L_x_675:
[----:B------:R-:W-:Y:S05]  /*1d580*/  BSYNC B1 ;  /* 0x0000000000017941 */ /* 0x000fea0003800000 */
.L_x_674:
        /* <DEDUP_REMOVED lines=10> */
.L_x_677:
[----:B------:R-:W-:Y:S05]  /*1d630*/  BSYNC B1 ;  /* 0x0000000000017941 */ /* 0x000fea0003800000 */
.L_x_676:
        /* <DEDUP_REMOVED lines=10> */
.L_x_679:
[----:B------:R-:W-:Y:S05]  /*1d6e0*/  BSYNC B1 ;  /* 0x0000000000017941 */ /* 0x000fea0003800000 */
.L_x_678:
        /* <DEDUP_REMOVED lines=13> */
.L_x_681:
[----:B------:R-:W-:Y:S05]  /*1d7c0*/  BSYNC B1 ;  /* 0x0000000000017941 */ /* 0x000fea0003800000 */
.L_x_680:
        /* <DEDUP_REMOVED lines=13> */
.L_x_683:
[----:B------:R-:W-:Y:S05]  /*1d8a0*/  BSYNC B1 ;  /* 0x0000000000017941 */ /* 0x000fea0003800000 */
.L_x_682:
        /* <DEDUP_REMOVED lines=10> */
.L_x_685:
[----:B------:R-:W-:Y:S05]  /*1d950*/  BSYNC B1 ;  /* 0x0000000000017941 */ /* 0x000fea0003800000 */
.L_x_684:
        /* <DEDUP_REMOVED lines=10> */
.L_x_687:
[----:B------:R-:W-:Y:S05]  /*1da00*/  BSYNC B1 ;  /* 0x0000000000017941 */ /* 0x000fea0003800000 */
.L_x_686:
        /* <DEDUP_REMOVED lines=13> */
.L_x_689:
[----:B------:R-:W-:Y:S05]  /*1dae0*/  BSYNC B1 ;  /* 0x0000000000017941 */ /* 0x000fea0003800000 */
.L_x_688:
        /* <DEDUP_REMOVED lines=13> */
.L_x_691:
[----:B------:R-:W-:Y:S05]  /*1dbc0*/  BSYNC B1 ;  /* 0x0000000000017941 */ /* 0x000fea0003800000 */
.L_x_690:
        /* <DEDUP_REMOVED lines=10> */
.L_x_693:
[----:B------:R-:W-:Y:S05]  /*1dc70*/  BSYNC B1 ;  /* 0x0000000000017941 */ /* 0x000fea0003800000 */
.L_x_692:
        /* <DEDUP_REMOVED lines=10> */
.L_x_695:
[----:B------:R-:W-:Y:S05]  /*1dd20*/  BSYNC B1 ;  /* 0x0000000000017941 */ /* 0x000fea0003800000 */
.L_x_694:
        /* <DEDUP_REMOVED lines=13> */
.L_x_697:
[----:B------:R-:W-:Y:S05]  /*1de00*/  BSYNC B1 ;  /* 0x0000000000017941 */ /* 0x000fea0003800000 */
.L_x_696:
        /* <DEDUP_REMOVED lines=13> */
.L_x_699:
[----:B------:R-:W-:Y:S05]  /*1dee0*/  BSYNC B1 ;  /* 0x0000000000017941 */ /* 0x000fea0003800000 */
.L_x_698:
        /* <DEDUP_REMOVED lines=10> */
.L_x_701:
[----:B------:R-:W-:Y:S05]  /*1df90*/  BSYNC B1 ;  /* 0x0000000000017941 */ /* 0x000fea0003800000 */
.L_x_700:
        /* <DEDUP_REMOVED lines=10> */
.L_x_703:
[----:B------:R-:W-:Y:S05]  /*1e040*/  BSYNC B1 ;  /* 0x0000000000017941 */ /* 0x000fea0003800000 */
.L_x_702:
        /* <DEDUP_REMOVED lines=13> */
.L_x_705:
[----:B------:R-:W-:Y:S05]  /*1e120*/  BSYNC B1 ;  /* 0x0000000000017941 */ /* 0x000fea0003800000 */
.L_x_704:
        /* <DEDUP_REMOVED lines=13> */
.L_x_707:
[----:B------:R-:W-:Y:S05]  /*1e200*/  BSYNC B1 ;  /* 0x0000000000017941 */ /* 0x000fea0003800000 */
.L_x_706:
        /* <DEDUP_REMOVED lines=10> */
.L_x_709:
[----:B------:R-:W-:Y:S05]  /*1e2b0*/  BSYNC B1 ;  /* 0x0000000000017941 */ /* 0x000fea0003800000 */
.L_x_708:
        /* <DEDUP_REMOVED lines=10> */
.L_x_711:
[----:B------:R-:W-:Y:S05]  /*1e360*/  BSYNC B1 ;  /* 0x0000000000017941 */ /* 0x000fea0003800000 */
.L_x_710:
        /* <DEDUP_REMOVED lines=13> */
.L_x_713:
[----:B------:R-:W-:Y:S05]  /*1e440*/  BSYNC B1 ;  /* 0x0000000000017941 */ /* 0x000fea0003800000 */
.L_x_712:
        /* <DEDUP_REMOVED lines=13> */
.L_x_715:
[----:B------:R-:W-:Y:S05]  /*1e520*/  BSYNC B1 ;  /* 0x0000000000017941 */ /* 0x000fea0003800000 */
.L_x_714:
        /* <DEDUP_REMOVED lines=10> */
.L_x_717:
[----:B------:R-:W-:Y:S05]  /*1e5d0*/  BSYNC B1 ;  /* 0x0000000000017941 */ /* 0x000fea0003800000 */
.L_x_716:
        /* <DEDUP_REMOVED lines=10> */
.L_x_719:
[----:B------:R-:W-:Y:S05]  /*1e680*/  BSYNC B1 ;  /* 0x0000000000017941 */ /* 0x000fea0003800000 */
.L_x_718:
        /* <DEDUP_REMOVED lines=13> */
.L_x_721:
[----:B------:R-:W-:Y:S05]  /*1e760*/  BSYNC B1 ;  /* 0x0000000000017941 */ /* 0x000fea0003800000 */
.L_x_720:
        /* <DEDUP_REMOVED lines=13> */
.L_x_723:
[----:B------:R-:W-:Y:S05]  /*1e840*/  BSYNC B1 ;  /* 0x0000000000017941 */ /* 0x000fea0003800000 */
.L_x_722:
        /* <DEDUP_REMOVED lines=10> */
.L_x_725:
[----:B------:R-:W-:Y:S05]  /*1e8f0*/  BSYNC B1 ;  /* 0x0000000000017941 */ /* 0x000fea0003800000 */
.L_x_724:
        /* <DEDUP_REMOVED lines=10> */
.L_x_727:
[----:B------:R-:W-:Y:S05]  /*1e9a0*/  BSYNC B1 ;  /* 0x0000000000017941 */ /* 0x000fea0003800000 */
.L_x_726:
        /* <DEDUP_REMOVED lines=13> */
.L_x_729:
[----:B------:R-:W-:Y:S05]  /*1ea80*/  BSYNC B1 ;  /* 0x0000000000017941 */ /* 0x000fea0003800000 */
.L_x_728:
        /* <DEDUP_REMOVED lines=13> */
.L_x_731:
[----:B------:R-:W-:Y:S05]  /*1eb60*/  BSYNC B1 ;  /* 0x0000000000017941 */ /* 0x000fea0003800000 */
.L_x_730:
        /* <DEDUP_REMOVED lines=10> */
.L_x_733:
[----:B------:R-:W-:Y:S05]  /*1ec10*/  BSYNC B1 ;  /* 0x0000000000017941 */ /* 0x000fea0003800000 */
.L_x_732:
        /* <DEDUP_REMOVED lines=10> */
.L_x_735:
[----:B------:R-:W-:Y:S05]  /*1ecc0*/  BSYNC B1 ;  /* 0x0000000000017941 */ /* 0x000fea0003800000 */
.L_x_734:
        /* <DEDUP_REMOVED lines=13> */
.L_x_737:
[----:B------:R-:W-:Y:S05]  /*1eda0*/  BSYNC B1 ;  /* 0x0000000000017941 */ /* 0x000fea0003800000 */
.L_x_736:
        /* <DEDUP_REMOVED lines=13> */
.L_x_739:
[----:B------:R-:W-:Y:S05]  /*1ee80*/  BSYNC B1 ;  /* 0x0000000000017941 */ /* 0x000fea0003800000 */
.L_x_738:
        /* <DEDUP_REMOVED lines=10> */
.L_x_741:
[----:B------:R-:W-:Y:S05]  /*1ef30*/  BSYNC B1 ;  /* 0x0000000000017941 */ /* 0x000fea0003800000 */
.L_x_740:
        /* <DEDUP_REMOVED lines=10> */
.L_x_743:
[----:B------:R-:W-:Y:S05]  /*1efe0*/  BSYNC B1 ;  /* 0x0000000000017941 */ /* 0x000fea0003800000 */
.L_x_742:
        /* <DEDUP_REMOVED lines=13> */
.L_x_745:
[----:B------:R-:W-:Y:S05]  /*1f0c0*/  BSYNC B1 ;  /* 0x0000000000017941 */ /* 0x000fea0003800000 */
.L_x_744:
        /* <DEDUP_REMOVED lines=13> */
.L_x_747:
[----:B------:R-:W-:Y:S05]  /*1f1a0*/  BSYNC B1 ;  /* 0x0000000000017941 */ /* 0x000fea0003800000 */
.L_x_746:
        /* <DEDUP_REMOVED lines=10> */
.L_x_749:
[----:B------:R-:W-:Y:S05]  /*1f250*/  BSYNC B1 ;  /* 0x0000000000017941 */ /* 0x000fea0003800000 */
.L_x_748:
        /* <DEDUP_REMOVED lines=10> */
.L_x_751:
[----:B------:R-:W-:Y:S05]  /*1f300*/  BSYNC B1 ;  /* 0x0000000000017941 */ /* 0x000fea0003800000 */
.L_x_750:
        /* <DEDUP_REMOVED lines=13> */
.L_x_753:
[----:B------:R-:W-:Y:S05]  /*1f3e0*/  BSYNC B1 ;  /* 0x0000000000017941 */ /* 0x000fea0003800000 */
.L_x_752:
        /* <DEDUP_REMOVED lines=13> */
.L_x_755:
[----:B------:R-:W-:Y:S05]  /*1f4c0*/  BSYNC B1 ;  /* 0x0000000000017941 */ /* 0x000fea0003800000 */
.L_x_754:
        /* <DEDUP_REMOVED lines=10> */
.L_x_757:
[----:B------:R-:W-:Y:S05]  /*1f570*/  BSYNC B1 ;  /* 0x0000000000017941 */ /* 0x000fea0003800000 */
.L_x_756:
        /* <DEDUP_REMOVED lines=10> */
.L_x_759:
[----:B------:R-:W-:Y:S05]  /*1f620*/  BSYNC B1 ;  /* 0x0000000000017941 */ /* 0x000fea0003800000 */
.L_x_758:
        /* <DEDUP_REMOVED lines=13> */
.L_x_761:
[----:B------:R-:W-:Y:S05]  /*1f700*/  BSYNC B1 ;  /* 0x0000000000017941 */ /* 0x000fea0003800000 */
.L_x_760:
[----:B------:R-:W3:Y:S01]  /*1f710*/  LDL.LU R154, [R1+0x1c0] ;  /* 0x0001c000019a7983 */ /* 0x000ee20000300800 */
[----:B-----5:R-:W-:Y:S01]  /*1f720*/  IMAD.U32 R155, R19, 0x10000, RZ ;  /* 0x00010000139b7824 */ /* 0x020fe200078e00ff */
[----:B------:R-:W-:Y:S01]  /*1f730*/  ISETP.GT.AND P1, PT, R3, 0x1e1, PT ;  /* 0x000001e10300780c */ /* 0x000fe20003f24270 */
[----:B------:R-:W-:Y:S02]  /*1f740*/  BSSY B1, `(.L_x_762) ;  /* 0x0000009000017945 */ /* 0x000fe40003800000 */
[----:B------:R-:W-:-:S04]  /*1f750*/  FMUL R155, R155, R16 ;  /* 0x000000109b9b7220 */ /* 0x000fc80000400000 */
[----:B---3--:R-:W-:Y:S01]  /*1f760*/  FFMA R155, R154, R2, R155 ;  /* 0x000000029a9b7223 */ /* 0x008fe2000000009b */
[----:B------:R-:W-:-:S04]  /*1f770*/  P2R R154, PR, RZ, 0x2 ;  /* 0x00000002ff9a7803 */ /* 0x000fc80000000000 */
[----:B------:R-:W-:-:S05]  /*1f780*/  F2FP.BF16.F32.PACK_AB R155, RZ, R155 ;  /* 0x0000009bff9b723e */ /* 0x000fca00000010ff */
[----:B------:R3:W-:Y:S01]  /*1f790*/  @P0 STG.E.U16 desc[UR36][R4.64+0x3c0], R155 ;  /* 0x0003c09b04000986 */ /* 0x0007e2000c101524 */
[----:B------:R-:W-:-:S13]  /*1f7a0*/  ISETP.GT.AND P0, PT, R0, RZ, P1 ;  /* 0x000000ff0000720c */ /* 0x000fda0000f04270 */
[----:B---3--:R-:W-:Y:S05]  /*1f7b0*/  @!P0 BRA `(.L_x_763) ;  /* 0x0000000000048947 */ /* 0x008fea0003800000 */
[----:B------:R3:W5:Y:S02]  /*1f7c0*/  LDG.E.LTC128B.U16 R19, desc[UR36][R14.64+0x3c2] ;  /* 0x0003c2240e137981 */ /* 0x000764000c1e1520 */
.L_x_763:
[----:B------:R-:W-:Y:S05]  /*1f7d0*/  BSYNC B1 ;  /* 0x0000000000017941 */ /* 0x000fea0003800000 */
.L_x_762:
        /* <DEDUP_REMOVED lines=10> */
.L_x_765:
[----:B------:R-:W-:Y:S05]  /*1f880*/  BSYNC B1 ;  /* 0x0000000000017941 */ /* 0x000fea0003800000 */
.L_x_764:
        /* <DEDUP_REMOVED lines=10> */
.L_x_767:
[----:B------:R-:W-:Y:S05]  /*1f930*/  BSYNC B1 ;  /* 0x0000000000017941 */ /* 0x000fea0003800000 */
.L_x_766:
        /* <DEDUP_REMOVED lines=11> */
.L_x_769:
[----:B------:R-:W-:Y:S05]  /*1f9f0*/  BSYNC B1 ;  /* 0x0000000000017941 */ /* 0x000fea0003800000 */
.L_x_768:
        /* <DEDUP_REMOVED lines=11> */
.L_x_771:
[----:B------:R-:W-:Y:S05]  /*1fab0*/  BSYNC B1 ;  /* 0x0000000000017941 */ /* 0x000fea0003800000 */
.L_x_770:
        /* <DEDUP_REMOVED lines=10> */
.L_x_773:
[----:B------:R-:W-:Y:S05]  /*1fb60*/  BSYNC B1 ;  /* 0x0000000000017941 */ /* 0x000fea0003800000 */
.L_x_772:
        /* <DEDUP_REMOVED lines=10> */
.L_x_775:
[----:B------:R-:W-:Y:S05]  /*1fc10*/  BSYNC B1 ;  /* 0x0000000000017941 */ /* 0x000fea0003800000 */
.L_x_774:
        /* <DEDUP_REMOVED lines=11> */
.L_x_777:
[----:B------:R-:W-:Y:S05]  /*1fcd0*/  BSYNC B1 ;  /* 0x0000000000017941 */ /* 0x000fea0003800000 */
.L_x_776:
        /* <DEDUP_REMOVED lines=11> */
.L_x_779:
[----:B------:R-:W-:Y:S05]  /*1fd90*/  BSYNC B1 ;  /* 0x0000000000017941 */ /* 0x000fea0003800000 */
.L_x_778:
        /* <DEDUP_REMOVED lines=10> */
.L_x_781:
[----:B------:R-:W-:Y:S05]  /*1fe40*/  BSYNC B1 ;  /* 0x0000000000017941 */ /* 0x000fea0003800000 */
.L_x_780:
        /* <DEDUP_REMOVED lines=10> */
.L_x_783:
[----:B------:R-:W-:Y:S05]  /*1fef0*/  BSYNC B1 ;  /* 0x0000000000017941 */ /* 0x000fea0003800000 */
.L_x_782:
        /* <DEDUP_REMOVED lines=11> */
.L_x_785:
[----:B------:R-:W-:Y:S05]  /*1ffb0*/  BSYNC B1 ;  /* 0x0000000000017941 */ /* 0x000fea0003800000 */
.L_x_784:
[----:B------:R-:W3:Y:S01]  /*1ffc0*/  LDL.LU R156, [R1+0x1f0] ;  /* 0x0001f000019c7983 */ /* 0x000ee20000300800 */
[----:B-----5:R-:W-:Y:S01]  /*1ffd0*/  IMAD.U32 R155, R19, 0x10000, RZ ;  /* 0x00010000139b7824 */ /* 0x020fe200078e00ff */
[----:B------:R-:W-:Y:S03]  /*1ffe0*/  BSSY B1, `(.L_x_786) ;  /* 0x0000009000017945 */ /* 0x000fe60003800000 */
[----:B------:R-:W-:-:S04]  /*1fff0*/  FMUL R155, R155, R16 ;  /* 0x000000109b9b7220 */ /* 0x000fc80000400000 */
[----:B---3--:R-:W-:-:S05]  /*20000*/  FFMA R155, R156, R2, R155 ;  /* 0x000000029c9b7223 */ /* 0x008fca000000009b */
[----:B------:R-:W-:-:S05]  /*20010*/  F2FP.BF16.F32.PACK_AB R155, RZ, R155 ;  /* 0x0000009bff9b723e */ /* 0x000fca00000010ff */
[----:B------:R3:W-:Y:S01]  /*20020*/  @P0 STG.E.U16 desc[UR36][R4.64+0x3f0], R155 ;  /* 0x0003f09b04000986 */ /* 0x0007e2000c101524 */
[----:B------:R-:W-:-:S04]  /*20030*/  ISETP.GT.AND P0, PT, R3, 0x1f9, PT ;  /* 0x000001f90300780c */ /* 0x000fc80003f04270 */
[----:B------:R-:W-:-:S13]  /*20040*/  ISETP.GT.AND P5, PT, R0, RZ, P0 ;  /* 0x000000ff0000720c */ /* 0x000fda00007a4270 */
[----:B---3--:R-:W-:Y:S05]  /*20050*/  @!P5 BRA `(.L_x_787) ;  /* 0x000000000004d947 */ /* 0x008fea0003800000 */
[----:B------:R3:W5:Y:S02]  /*20060*/  LDG.E.LTC128B.U16 R19, desc[UR36][R14.64+0x3f2] ;  /* 0x0003f2240e137981 */ /* 0x000764000c1e1520 */
.L_x_787:
[----:B------:R-:W-:Y:S05]  /*20070*/  BSYNC B1 ;  /* 0x0000000000017941 */ /* 0x000fea0003800000 */
.L_x_786:
[----:B0123--:R-:W2:Y:S01]  /*20080*/  LDL.LU R14, [R1+0x1f4] ;  /* 0x0001f400010e7983 */ /* 0x00fea20000300800 */
[----:B-----5:R-:W-:Y:S01]  /*20090*/  IMAD.U32 R3, R19, 0x10000, RZ ;  /* 0x0001000013037824 */ /* 0x020fe200078e00ff */
[----:B------:R-:W-:Y:S03]  /*200a0*/  BSSY B1, `(.L_x_788) ;  /* 0x0000008000017945 */ /* 0x000fe60003800000 */
[----:B------:R-:W-:-:S04]  /*200b0*/  FMUL R3, R3, R16 ;  /* 0x0000001003037220 */ /* 0x000fc80000400000 */
[----:B--2---:R-:W-:-:S05]  /*200c0*/  FFMA R3, R14, R2, R3 ;  /* 0x000000020e037223 */ /* 0x004fca0000000003 */
[----:B------:R-:W-:-:S05]  /*200d0*/  F2FP.BF16.F32.PACK_AB R3, RZ, R3 ;  /* 0x00000003ff03723e */ /* 0x000fca00000010ff */
[----:B------:R0:W-:Y:S01]  /*200e0*/  @P5 STG.E.U16 desc[UR36][R4.64+0x3f2], R3 ;  /* 0x0003f20304005986 */ /* 0x0001e2000c101524 */
[----:B------:R-:W-:-:S13]  /*200f0*/  ISETP.GT.AND P5, PT, R0, 0x8, P1 ;  /* 0x000000080000780c */ /* 0x000fda0000fa4270 */
[----:B0-----:R-:W-:Y:S05]  /*20100*/  @!P5 BRA `(.L_x_789) ;  /* 0x000000000004d947 */ /* 0x001fea0003800000 */
[----:B------:R0:W5:Y:S02]  /*20110*/  LDG.E.LTC128B.U16 R19, desc[UR36][R12.64+0x3f0] ;  /* 0x0003f0240c137981 */ /* 0x000164000c1e1520 */
.L_x_789:
[----:B------:R-:W-:Y:S05]  /*20120*/  BSYNC B1 ;  /* 0x0000000000017941 */ /* 0x000fea0003800000 */
.L_x_788:
[----:B------:R-:W2:Y:S01]  /*20130*/  LDL.LU R4, [R1+0x1f8] ;  /* 0x0001f80001047983 */ /* 0x000ea20000300800 */
[----:B-----5:R-:W-:Y:S01]  /*20140*/  IMAD.U32 R3, R19, 0x10000, RZ ;  /* 0x0001000013037824 */ /* 0x020fe200078e00ff */
[----:B------:R-:W-:Y:S01]  /*20150*/  BSSY B1, `(.L_x_790) ;  /* 0x000000a000017945 */ /* 0x000fe20003800000 */
[----:B------:R-:W-:Y:S02]  /*20160*/  @P5 IMAD.MOV.U32 R5, RZ, RZ, R7 ;  /* 0x000000ffff055224 */ /* 0x000fe400078e0007 */
[----:B------:R-:W-:-:S04]  /*20170*/  FMUL R3, R3, R16 ;  /* 0x0000001003037220 */ /* 0x000fc80000400000 */
[----:B--2---:R-:W-:Y:S01]  /*20180*/  FFMA R3, R4, R2, R3 ;  /* 0x0000000204037223 */ /* 0x004fe20000000003 */
[----:B------:R-:W-:-:S04]  /*20190*/  @P5 IMAD.MOV.U32 R4, RZ, RZ, R6 ;  /* 0x000000ffff045224 */ /* 0x000fc800078e0006 */
[----:B------:R-:W-:-:S05]  /*201a0*/  F2FP.BF16.F32.PACK_AB R3, RZ, R3 ;  /* 0x00000003ff03723e */ /* 0x000fca00000010ff */
[----:B------:R1:W-:Y:S01]  /*201b0*/  @P5 STG.E.U16 desc[UR36][R4.64+0x3f0], R3 ;  /* 0x0003f00304005986 */ /* 0x0003e2000c101524 */
[----:B------:R-:W-:-:S13]  /*201c0*/  ISETP.GT.AND P5, PT, R0, 0x8, P0 ;  /* 0x000000080000780c */ /* 0x000fda00007a4270 */
[----:B-1----:R-:W-:Y:S05]  /*201d0*/  @!P5 BRA `(.L_x_791) ;  /* 0x000000000004d947 */ /* 0x002fea0003800000 */
[----:B------:R1:W5:Y:S02]  /*201e0*/  LDG.E.LTC128B.U16 R19, desc[UR36][R12.64+0x3f2] ;  /* 0x0003f2240c137981 */ /* 0x000364000c1e1520 */
.L_x_791:
[----:B------:R-:W-:Y:S05]  /*201f0*/  BSYNC B1 ;  /* 0x0000000000017941 */ /* 0x000fea0003800000 */
.L_x_790:
        /* <DEDUP_REMOVED lines=11> */
.L_x_793:
[----:B------:R-:W-:Y:S05]  /*202b0*/  BSYNC B1 ;  /* 0x0000000000017941 */ /* 0x000fea0003800000 */
.L_x_792:
[----:B-----5:R-:W-:Y:S01]  /*202c0*/  IMAD.U32 R3, R19, 0x10000, RZ ;  /* 0x0001000013037824 */ /* 0x020fe200078e00ff */
[----:B------:R-:W-:Y:S03]  /*202d0*/  BSSY B1, `(.L_x_794) ;  /* 0x0000009000017945 */ /* 0x000fe60003800000 */
[----:B------:R-:W-:-:S04]  /*202e0*/  FMUL R3, R3, R16 ;  /* 0x0000001003037220 */ /* 0x000fc80000400000 */
[----:B------:R-:W-:-:S05]  /*202f0*/  FFMA R3, R24, R2, R3 ;  /* 0x0000000218037223 */ /* 0x000fca0000000003 */
[----:B------:R-:W-:-:S05]  /*20300*/  F2FP.BF16.F32.PACK_AB R3, RZ, R3 ;  /* 0x00000003ff03723e */ /* 0x000fca00000010ff */
[----:B------:R3:W-:Y:S01]  /*20310*/  @P5 STG.E.U16 desc[UR36][R20.64+0x200], R3 ;  /* 0x0002000314005986 */ /* 0x0007e2000c101524 */
[----:B------:R-:W-:-:S04]  /*20320*/  LOP3.LUT P5, RZ, R17, 0x2, RZ, 0xc0, !PT ;  /* 0x0000000211ff7812 */ /* 0x000fc800078ac0ff */
[----:B------:R-:W-:-:S13]  /*20330*/  ISETP.GT.AND P5, PT, R0, 0x80, P5 ;  /* 0x000000800000780c */ /* 0x000fda0002fa4270 */
[----:B---3--:R-:W-:Y:S05]  /*20340*/  @!P5 BRA `(.L_x_795) ;  /* 0x000000000004d947 */ /* 0x008fea0003800000 */
[----:B------:R3:W5:Y:S02]  /*20350*/  LDG.E.LTC128B.U16 R19, desc[UR36][R10.64+0x202] ;  /* 0x000202240a137981 */ /* 0x000764000c1e1520 */
.L_x_795:
[----:B------:R-:W-:Y:S05]  /*20360*/  BSYNC B1 ;  /* 0x0000000000017941 */ /* 0x000fea0003800000 */
.L_x_794:
        /* <DEDUP_REMOVED lines=8> */
[----:B0-----:R-:W-:Y:S05]  /*203f0*/  @!P5 BRA `(.L_x_797) ;  /* 0x000000000004d947 */ /* 0x001fea0003800000 */
[----:B------:R0:W5:Y:S02]  /*20400*/  LDG.E.LTC128B.U16 R19, desc[UR36][R8.64+0x200] ;  /* 0x0002002408137981 */ /* 0x000164000c1e1520 */
.L_x_797:
[----:B------:R-:W-:Y:S05]  /*20410*/  BSYNC B1 ;  /* 0x0000000000017941 */ /* 0x000fea0003800000 */
.L_x_796:
        /* <DEDUP_REMOVED lines=10> */
.L_x_799:
[----:B------:R-:W-:Y:S05]  /*204c0*/  BSYNC B1 ;  /* 0x0000000000017941 */ /* 0x000fea0003800000 */
.L_x_798:
        /* <DEDUP_REMOVED lines=10> */
.L_x_801:
[----:B------:R-:W-:Y:S05]  /*20570*/  BSYNC B1 ;  /* 0x0000000000017941 */ /* 0x000fea0003800000 */
.L_x_800:
        /* <DEDUP_REMOVED lines=10> */
.L_x_803:
[----:B------:R-:W-:Y:S05]  /*20620*/  BSYNC B1 ;  /* 0x0000000000017941 */ /* 0x000fea0003800000 */
.L_x_802:
        /* <DEDUP_REMOVED lines=10> */
.L_x_805:
[----:B------:R-:W-:Y:S05]  /*206d0*/  BSYNC B1 ;  /* 0x0000000000017941 */ /* 0x000fea0003800000 */
.L_x_804:
        /* <DEDUP_REMOVED lines=10> */
.L_x_807:
[----:B------:R-:W-:Y:S05]  /*20780*/  BSYNC B1 ;  /* 0x0000000000017941 */ /* 0x000fea0003800000 */
.L_x_806:
        /* <DEDUP_REMOVED lines=10> */
.L_x_809:
[----:B------:R-:W-:Y:S05]  /*20830*/  BSYNC B1 ;  /* 0x0000000000017941 */ /* 0x000fea0003800000 */
.L_x_808:
        /* <DEDUP_REMOVED lines=10> */
.L_x_811:
[----:B------:R-:W-:Y:S05]  /*208e0*/  BSYNC B1 ;  /* 0x0000000000017941 */ /* 0x000fea0003800000 */
.L_x_810:
        /* <DEDUP_REMOVED lines=10> */
.L_x_813:
[----:B------:R-:W-:Y:S05]  /*20990*/  BSYNC B1 ;  /* 0x0000000000017941 */ /* 0x000fea0003800000 */
.L_x_812:
        /* <DEDUP_REMOVED lines=10> */
.L_x_815:
[----:B------:R-:W-:Y:S05]  /*20a40*/  BSYNC B1 ;  /* 0x0000000000017941 */ /* 0x000fea0003800000 */
.L_x_814:
        /* <DEDUP_REMOVED lines=10> */
.L_x_817:
[----:B------:R-:W-:Y:S05]  /*20af0*/  BSYNC B1 ;  /* 0x0000000000017941 */ /* 0x000fea0003800000 */
.L_x_816:
        /* <DEDUP_REMOVED lines=10> */
.L_x_819:
[----:B------:R-:W-:Y:S05]  /*20ba0*/  BSYNC B1 ;  /* 0x0000000000017941 */ /* 0x000fea0003800000 */
.L_x_818:
        /* <DEDUP_REMOVED lines=10> */
.L_x_821:
[----:B------:R-:W-:Y:S05]  /*20c50*/  BSYNC B1 ;  /* 0x0000000000017941 */ /* 0x000fea0003800000 */
.L_x_820:
        /* <DEDUP_REMOVED lines=10> */
.L_x_823:
[----:B------:R-:W-:Y:S05]  /*20d00*/  BSYNC B1 ;  /* 0x0000000000017941 */ /* 0x000fea0003800000 */
.L_x_822:
        /* <DEDUP_REMOVED lines=10> */
.L_x_825:
[----:B------:R-:W-:Y:S05]  /*20db0*/  BSYNC B1 ;  /* 0x0000000000017941 */ /* 0x000fea0003800000 */
.L_x_824:
        /* <DEDUP_REMOVED lines=10> */
.L_x_827:
[----:B------:R-:W-:Y:S05]  /*20e60*/  BSYNC B1 ;  /* 0x0000000000017941 */ /* 0x000fea0003800000 */
.L_x_826:
        /* <DEDUP_REMOVED lines=10> */
.L_x_829:
[----:B------:R-:W-:Y:S05]  /*20f10*/  BSYNC B1 ;  /* 0x0000000000017941 */ /* 0x000fea0003800000 */
.L_x_828:
        /* <DEDUP_REMOVED lines=10> */
.L_x_831:
[----:B------:R-:W-:Y:S05]  /*20fc0*/  BSYNC B1 ;  /* 0x0000000000017941 */ /* 0x000fea0003800000 */
.L_x_830:
        /* <DEDUP_REMOVED lines=10> */
.L_x_833:
[----:B------:R-:W-:Y:S05]  /*21070*/  BSYNC B1 ;  /* 0x0000000000017941 */ /* 0x000fea0003800000 */
.L_x_832:
        /* <DEDUP_REMOVED lines=10> */
.L_x_835:
[----:B------:R-:W-:Y:S05]  /*21120*/  BSYNC B1 ;  /* 0x0000000000017941 */ /* 0x000fea0003800000 */
.L_x_834:
        /* <DEDUP_REMOVED lines=10> */
.L_x_837:
[----:B------:R-:W-:Y:S05]  /*211d0*/  BSYNC B1 ;  /* 0x0000000000017941 */ /* 0x000fea0003800000 */
.L_x_836:
        /* <DEDUP_REMOVED lines=10> */
.L_x_839:
[----:B------:R-:W-:Y:S05]  /*21280*/  BSYNC B1 ;  /* 0x0000000000017941 */ /* 0x000fea0003800000 */
.L_x_838:
        /* <DEDUP_REMOVED lines=10> */
.L_x_841:
[----:B------:R-:W-:Y:S05]  /*21330*/  BSYNC B1 ;  /* 0x0000000000017941 */ /* 0x000fea0003800000 */
.L_x_840:
        /* <DEDUP_REMOVED lines=10> */
.L_x_843:
[----:B------:R-:W-:Y:S05]  /*213e0*/  BSYNC B1 ;  /* 0x0000000000017941 */ /* 0x000fea0003800000 */
.L_x_842:
        /* <DEDUP_REMOVED lines=10> */
.L_x_845:
[----:B------:R-:W-:Y:S05]  /*21490*/  BSYNC B1 ;  /* 0x0000000000017941 */ /* 0x000fea0003800000 */
.L_x_844:
        /* <DEDUP_REMOVED lines=10> */
.L_x_847:
[----:B------:R-:W-:Y:S05]  /*21540*/  BSYNC B1 ;  /* 0x0000000000017941 */ /* 0x000fea0003800000 */
.L_x_846:
        /* <DEDUP_REMOVED lines=10> */
.L_x_849:
[----:B------:R-:W-:Y:S05]  /*215f0*/  BSYNC B1 ;  /* 0x0000000000017941 */ /* 0x000fea0003800000 */
.L_x_848:
        /* <DEDUP_REMOVED lines=10> */
.L_x_851:
[----:B------:R-:W-:Y:S05]  /*216a0*/  BSYNC B1 ;  /* 0x0000000000017941 */ /* 0x000fea0003800000 */
.L_x_850:
        /* <DEDUP_REMOVED lines=10> */
.L_x_853:
[----:B------:R-:W-:Y:S05]  /*21750*/  BSYNC B1 ;  /* 0x0000000000017941 */ /* 0x000fea0003800000 */
.L_x_852:
        /* <DEDUP_REMOVED lines=10> */
.L_x_855:
[----:B------:R-:W-:Y:S05]  /*21800*/  BSYNC B1 ;  /* 0x0000000000017941 */ /* 0x000fea0003800000 */
.L_x_854:
        /* <DEDUP_REMOVED lines=10> */
.L_x_857:
[----:B------:R-:W-:Y:S05]  /*218b0*/  BSYNC B1 ;  /* 0x0000000000017941 */ /* 0x000fea0003800000 */
.L_x_856:
        /* <DEDUP_REMOVED lines=10> */
.L_x_859:
[----:B------:R-:W-:Y:S05]  /*21960*/  BSYNC B1 ;  /* 0x0000000000017941 */ /* 0x000fea0003800000 */
.L_x_858:
        /* <DEDUP_REMOVED lines=10> */
.L_x_861:
[----:B------:R-:W-:Y:S05]  /*21a10*/  BSYNC B1 ;  /* 0x0000000000017941 */ /* 0x000fea0003800000 */
.L_x_860:
        /* <DEDUP_REMOVED lines=10> */
.L_x_863:
[----:B------:R-:W-:Y:S05]  /*21ac0*/  BSYNC B1 ;  /* 0x0000000000017941 */ /* 0x000fea0003800000 */
.L_x_862:
        /* <DEDUP_REMOVED lines=10> */
.L_x_865:
[----:B------:R-:W-:Y:S05]  /*21b70*/  BSYNC B1 ;  /* 0x0000000000017941 */ /* 0x000fea0003800000 */
.L_x_864:
        /* <DEDUP_REMOVED lines=10> */
.L_x_867:
[----:B------:R-:W-:Y:S05]  /*21c20*/  BSYNC B1 ;  /* 0x0000000000017941 */ /* 0x000fea0003800000 */
.L_x_866:
        /* <DEDUP_REMOVED lines=10> */
.L_x_869:
[----:B------:R-:W-:Y:S05]  /*21cd0*/  BSYNC B1 ;  /* 0x0000000000017941 */ /* 0x000fea0003800000 */
.L_x_868:
        /* <DEDUP_REMOVED lines=10> */
.L_x_871:
[----:B------:R-:W-:Y:S05]  /*21d80*/  BSYNC B1 ;  /* 0x0000000000017941 */ /* 0x000fea0003800000 */
.L_x_870:
        /* <DEDUP_REMOVED lines=10> */
.L_x_873:
[----:B------:R-:W-:Y:S05]  /*21e30*/  BSYNC B1 ;  /* 0x0000000000017941 */ /* 0x000fea0003800000 */
.L_x_872:
        /* <DEDUP_REMOVED lines=10> */
.L_x_875:
[----:B------:R-:W-:Y:S05]  /*21ee0*/  BSYNC B1 ;  /* 0x0000000000017941 */ /* 0x000fea0003800000 */
.L_x_874:
        /* <DEDUP_REMOVED lines=10> */
.L_x_877:
[----:B------:R-:W-:Y:S05]  /*21f90*/  BSYNC B1 ;  /* 0x0000000000017941 */ /* 0x000fea0003800000 */
.L_x_876:
        /* <DEDUP_REMOVED lines=10> */
.L_x_879:
[----:B------:R-:W-:Y:S05]  /*22040*/  BSYNC B1 ;  /* 0x0000000000017941 */ /* 0x000fea0003800000 */
.L_x_878:
        /* <DEDUP_REMOVED lines=10> */
.L_x_881:
[----:B------:R-:W-:Y:S05]  /*220f0*/  BSYNC B1 ;  /* 0x0000000000017941 */ /* 0x000fea0003800000 */
.L_x_880:
        /* <DEDUP_REMOVED lines=10> */
.L_x_883:
[----:B------:R-:W-:Y:S05]  /*221a0*/  BSYNC B1 ;  /* 0x0000000000017941 */ /* 0x000fea0003800000 */
.L_x_882:
        /* <DEDUP_REMOVED lines=10> */
.L_x_885:
[----:B------:R-:W-:Y:S05]  /*22250*/  BSYNC B1 ;  /* 0x0000000000017941 */ /* 0x000fea0003800000 */
.L_x_884:
        /* <DEDUP_REMOVED lines=10> */
.L_x_887:
[----:B------:R-:W-:Y:S05]  /*22300*/  BSYNC B1 ;  /* 0x0000000000017941 */ /* 0x000fea0003800000 */
.L_x_886:
        /* <DEDUP_REMOVED lines=10> */
.L_x_889:
[----:B------:R-:W-:Y:S05]  /*223b0*/  BSYNC B1 ;  /* 0x0000000000017941 */ /* 0x000fea0003800000 */
.L_x_888:
        /* <DEDUP_REMOVED lines=10> */
.L_x_891:
[----:B------:R-:W-:Y:S05]  /*22460*/  BSYNC B1 ;  /* 0x0000000000017941 */ /* 0x000fea0003800000 */
.L_x_890:
        /* <DEDUP_REMOVED lines=10> */
.L_x_893:
[----:B------:R-:W-:Y:S05]  /*22510*/  BSYNC B1 ;  /* 0x0000000000017941 */ /* 0x000fea0003800000 */
.L_x_892:
        /* <DEDUP_REMOVED lines=10> */
.L_x_895:
[----:B------:R-:W-:Y:S05]  /*225c0*/  BSYNC B1 ;  /* 0x0000000000017941 */ /* 0x000fea0003800000 */
.L_x_894:
        /* <DEDUP_REMOVED lines=10> */
.L_x_897:
[----:B------:R-:W-:Y:S05]  /*22670*/  BSYNC B1 ;  /* 0x0000000000017941 */ /* 0x000fea0003800000 */
.L_x_896:
        /* <DEDUP_REMOVED lines=10> */
.L_x_899:
[----:B------:R-:W-:Y:S05]  /*22720*/  BSYNC B1 ;  /* 0x0000000000017941 */ /* 0x000fea0003800000 */
.L_x_898:
        /* <DEDUP_REMOVED lines=10> */
.L_x_901:
[----:B------:R-:W-:Y:S05]  /*227d0*/  BSYNC B1 ;  /* 0x0000000000017941 */ /* 0x000fea0003800000 */
.L_x_900:
        /* <DEDUP_REMOVED lines=10> */
.L_x_903:
[----:B------:R-:W-:Y:S05]  /*22880*/  BSYNC B1 ;  /* 0x0000000000017941 */ /* 0x000fea0003800000 */
.L_x_902:
        /* <DEDUP_REMOVED lines=10> */
.L_x_905:
[----:B------:R-:W-:Y:S05]  /*22930*/  BSYNC B1 ;  /* 0x0000000000017941 */ /* 0x000fea0003800000 */
.L_x_904:
        /* <DEDUP_REMOVED lines=10> */
.L_x_907:
[----:B------:R-:W-:Y:S05]  /*229e0*/  BSYNC B1 ;  /* 0x0000000000017941 */ /* 0x000fea0003800000 */
.L_x_906:
        /* <DEDUP_REMOVED lines=10> */
.L_x_909:
[----:B------:R-:W-:Y:S05]  /*22a90*/  BSYNC B1 ;  /* 0x0000000000017941 */ /* 0x000fea0003800000 */
.L_x_908:
        /* <DEDUP_REMOVED lines=10> */
.L_x_911:
[----:B------:R-:W-:Y:S05]  /*22b40*/  BSYNC B1 ;  /* 0x0000000000017941 */ /* 0x000fea0003800000 */
.L_x_910:
        /* <DEDUP_REMOVED lines=10> */
.L_x_913:
[----:B------:R-:W-:Y:S05]  /*22bf0*/  BSYNC B1 ;  /* 0x0000000000017941 */ /* 0x000fea0003800000 */
.L_x_912:
        /* <DEDUP_REMOVED lines=10> */
.L_x_915:
[----:B------:R-:W-:Y:S05]  /*22ca0*/  BSYNC B1 ;  /* 0x0000000000017941 */ /* 0x000fea0003800000 */
.L_x_914:
        /* <DEDUP_REMOVED lines=10> */
.L_x_917:
[----:B------:R-:W-:Y:S05]  /*22d50*/  BSYNC B1 ;  /* 0x0000000000017941 */ /* 0x000fea0003800000 */
.L_x_916:
        /* <DEDUP_REMOVED lines=10> */
.L_x_919:
[----:B------:R-:W-:Y:S05]  /*22e00*/  BSYNC B1 ;  /* 0x0000000000017941 */ /* 0x000fea0003800000 */
.L_x_918:
        /* <DEDUP_REMOVED lines=10> */
.L_x_921:
[----:B------:R-:W-:Y:S05]  /*22eb0*/  BSYNC B1 ;  /* 0x0000000000017941 */ /* 0x000fea0003800000 */
.L_x_920:
        /* <DEDUP_REMOVED lines=10> */
.L_x_923:
[----:B------:R-:W-:Y:S05]  /*22f60*/  BSYNC B1 ;  /* 0x0000000000017941 */ /* 0x000fea0003800000 */
.L_x_922:
        /* <DEDUP_REMOVED lines=10> */
.L_x_925:
[----:B------:R-:W-:Y:S05]  /*23010*/  BSYNC B1 ;  /* 0x0000000000017941 */ /* 0x000fea0003800000 */
.L_x_924:
        /* <DEDUP_REMOVED lines=10> */
.L_x_927:
[----:B------:R-:W-:Y:S05]  /*230c0*/  BSYNC B1 ;  /* 0x0000000000017941 */ /* 0x000fea0003800000 */
.L_x_926:
        /* <DEDUP_REMOVED lines=10> */
.L_x_929:
[----:B------:R-:W-:Y:S05]  /*23170*/  BSYNC B1 ;  /* 0x0000000000017941 */ /* 0x000fea0003800000 */
.L_x_928:
        /* <DEDUP_REMOVED lines=10> */
.L_x_931:
[----:B------:R-:W-:Y:S05]  /*23220*/  BSYNC B1 ;  /* 0x0000000000017941 */ /* 0x000fea0003800000 */
.L_x_930:
        /* <DEDUP_REMOVED lines=10> */
.L_x_933:
[----:B------:R-:W-:Y:S05]  /*232d0*/  BSYNC B1 ;  /* 0x0000000000017941 */ /* 0x000fea0003800000 */
.L_x_932:
        /* <DEDUP_REMOVED lines=10> */
.L_x_935:
[----:B------:R-:W-:Y:S05]  /*23380*/  BSYNC B1 ;  /* 0x0000000000017941 */ /* 0x000fea0003800000 */
.L_x_934:
        /* <DEDUP_REMOVED lines=10> */
.L_x_937:
[----:B------:R-:W-:Y:S05]  /*23430*/  BSYNC B1 ;  /* 0x0000000000017941 */ /* 0x000fea0003800000 */
.L_x_936:
        /* <DEDUP_REMOVED lines=10> */
.L_x_939:
[----:B------:R-:W-:Y:S05]  /*234e0*/  BSYNC B1 ;  /* 0x0000000000017941 */ /* 0x000fea0003800000 */
.L_x_938:
        /* <DEDUP_REMOVED lines=10> */
.L_x_941:
[----:B------:R-:W-:Y:S05]  /*23590*/  BSYNC B1 ;  /* 0x0000000000017941 */ /* 0x000fea0003800000 */
.L_x_940:
        /* <DEDUP_REMOVED lines=10> */
.L_x_943:
[----:B------:R-:W-:Y:S05]  /*23640*/  BSYNC B1 ;  /* 0x0000000000017941 */ /* 0x000fea0003800000 */
.L_x_942:
        /* <DEDUP_REMOVED lines=10> */
.L_x_945:
[----:B------:R-:W-:Y:S05]  /*236f0*/  BSYNC B1 ;  /* 0x0000000000017941 */ /* 0x000fea0003800000 */
.L_x_944:
        /* <DEDUP_REMOVED lines=10> */
.L_x_947:
[----:B------:R-:W-:Y:S05]  /*237a0*/  BSYNC B1 ;  /* 0x0000000000017941 */ /* 0x000fea0003800000 */
.L_x_946:
        /* <DEDUP_REMOVED lines=10> */
.L_x_949:
[----:B------:R-:W-:Y:S05]  /*23850*/  BSYNC B1 ;  /* 0x0000000000017941 */ /* 0x000fea0003800000 */
.L_x_948:
        /* <DEDUP_REMOVED lines=10> */
.L_x_951:
[----:B------:R-:W-:Y:S05]  /*23900*/  BSYNC B1 ;  /* 0x0000000000017941 */ /* 0x000fea0003800000 */
.L_x_950:
        /* <DEDUP_REMOVED lines=10> */
.L_x_953:
[----:B------:R-:W-:Y:S05]  /*239b0*/  BSYNC B1 ;  /* 0x0000000000017941 */ /* 0x000fea0003800000 */
.L_x_952:
        /* <DEDUP_REMOVED lines=10> */
.L_x_955:
[----:B------:R-:W-:Y:S05]  /*23a60*/  BSYNC B1 ;  /* 0x0000000000017941 */ /* 0x000fea0003800000 */
.L_x_954:
        /* <DEDUP_REMOVED lines=10> */
.L_x_957:
[----:B------:R-:W-:Y:S05]  /*23b10*/  BSYNC B1 ;  /* 0x0000000000017941 */ /* 0x000fea0003800000 */
.L_x_956:
        /* <DEDUP_REMOVED lines=10> */
.L_x_959:
[----:B------:R-:W-:Y:S05]  /*23bc0*/  BSYNC B1 ;  /* 0x0000000000017941 */ /* 0x000fea0003800000 */
.L_x_958:
        /* <DEDUP_REMOVED lines=10> */
.L_x_961:
[----:B------:R-:W-:Y:S05]  /*23c70*/  BSYNC B1 ;  /* 0x0000000000017941 */ /* 0x000fea0003800000 */
.L_x_960:
        /* <DEDUP_REMOVED lines=10> */
.L_x_963:
[----:B------:R-:W-:Y:S05]  /*23d20*/  BSYNC B1 ;  /* 0x0000000000017941 */ /* 0x000fea0003800000 */
.L_x_962:
        /* <DEDUP_REMOVED lines=10> */
.L_x_965:
[----:B------:R-:W-:Y:S05]  /*23dd0*/  BSYNC B1 ;  /* 0x0000000000017941 */ /* 0x000fea0003800000 */
.L_x_964:
        /* <DEDUP_REMOVED lines=10> */
.L_x_967:
[----:B------:R-:W-:Y:S05]  /*23e80*/  BSYNC B1 ;  /* 0x0000000000017941 */ /* 0x000fea0003800000 */
.L_x_966:
        /* <DEDUP_REMOVED lines=10> */
.L_x_969:
[----:B------:R-:W-:Y:S05]  /*23f30*/  BSYNC B1 ;  /* 0x0000000000017941 */ /* 0x000fea0003800000 */
.L_x_968:
        /* <DEDUP_REMOVED lines=10> */
.L_x_971:
[----:B------:R-:W-:Y:S05]  /*23fe0*/  BSYNC B1 ;  /* 0x0000000000017941 */ /* 0x000fea0003800000 */
.L_x_970:
        /* <DEDUP_REMOVED lines=10> */
.L_x_973:
[----:B------:R-:W-:Y:S05]  /*24090*/  BSYNC B1 ;  /* 0x0000000000017941 */ /* 0x000fea0003800000 */
.L_x_972:
        /* <DEDUP_REMOVED lines=10> */
.L_x_975:
[----:B------:R-:W-:Y:S05]  /*24140*/  BSYNC B1 ;  /* 0x0000000000017941 */ /* 0x000fea0003800000 */
.L_x_974:
        /* <DEDUP_REMOVED lines=10> */
.L_x_977:
[----:B------:R-:W-:Y:S05]  /*241f0*/  BSYNC B1 ;  /* 0x0000000000017941 */ /* 0x000fea0003800000 */
.L_x_976:
        /* <DEDUP_REMOVED lines=10> */
.L_x_979:
[----:B------:R-:W-:Y:S05]  /*242a0*/  BSYNC B1 ;  /* 0x0000000000017941 */ /* 0x000fea0003800000 */
.L_x_978:
        /* <DEDUP_REMOVED lines=10> */
.L_x_981:
[----:B------:R-:W-:Y:S05]  /*24350*/  BSYNC B1 ;  /* 0x0000000000017941 */ /* 0x000fea0003800000 */
.L_x_980:
        /* <DEDUP_REMOVED lines=10> */
.L_x_983:
[----:B------:R-:W-:Y:S05]  /*24400*/  BSYNC B1 ;  /* 0x0000000000017941 */ /* 0x000fea0003800000 */
.L_x_982:
        /* <DEDUP_REMOVED lines=10> */
.L_x_985:
[----:B------:R-:W-:Y:S05]  /*244b0*/  BSYNC B1 ;  /* 0x0000000000017941 */ /* 0x000fea0003800000 */
.L_x_984:
        /* <DEDUP_REMOVED lines=10> */
.L_x_987:
[----:B------:R-:W-:Y:S05]  /*24560*/  BSYNC B1 ;  /* 0x0000000000017941 */ /* 0x000fea0003800000 */
.L_x_986:
        /* <DEDUP_REMOVED lines=10> */
.L_x_989:
[----:B------:R-:W-:Y:S05]  /*24610*/  BSYNC B1 ;  /* 0x0000000000017941 */ /* 0x000fea0003800000 */
.L_x_988:
        /* <DEDUP_REMOVED lines=10> */
.L_x_991:
[----:B------:R-:W-:Y:S05]  /*246c0*/  BSYNC B1 ;  /* 0x0000000000017941 */ /* 0x000fea0003800000 */
.L_x_990:
        /* <DEDUP_REMOVED lines=10> */
.L_x_993:
[----:B------:R-:W-:Y:S05]  /*24770*/  BSYNC B1 ;  /* 0x0000000000017941 */ /* 0x000fea0003800000 */
.L_x_992:
        /* <DEDUP_REMOVED lines=10> */
.L_x_995:
[----:B------:R-:W-:Y:S05]  /*24820*/  BSYNC B1 ;  /* 0x0000000000017941 */ /* 0x000fea0003800000 */
.L_x_994:
        /* <DEDUP_REMOVED lines=10> */
.L_x_997:
[----:B------:R-:W-:Y:S05]  /*248d0*/  BSYNC B1 ;  /* 0x0000000000017941 */ /* 0x000fea0003800000 */
.L_x_996:
        /* <DEDUP_REMOVED lines=10> */
.L_x_999:
[----:B------:R-:W-:Y:S05]  /*24980*/  BSYNC B1 ;  /* 0x0000000000017941 */ /* 0x000fea0003800000 */
.L_x_998:
        /* <DEDUP_REMOVED lines=10> */
.L_x_1001:
[----:B------:R-:W-:Y:S05]  /*24a30*/  BSYNC B1 ;  /* 0x0000000000017941 */ /* 0x000fea0003800000 */
.L_x_1000:
        /* <DEDUP_REMOVED lines=10> */
.L_x_1003:
[----:B------:R-:W-:Y:S05]  /*24ae0*/  BSYNC B1 ;  /* 0x0000000000017941 */ /* 0x000fea0003800000 */
.L_x_1002:
        /* <DEDUP_REMOVED lines=10> */
.L_x_1005:
[----:B------:R-:W-:Y:S05]  /*24b90*/  BSYNC B1 ;  /* 0x0000000000017941 */ /* 0x000fea0003800000 */
.L_x_1004:
        /* <DEDUP_REMOVED lines=10> */
.L_x_1007:
[----:B------:R-:W-:Y:S05]  /*24c40*/  BSYNC B1 ;  /* 0x0000000000017941 */ /* 0x000fea0003800000 */
.L_x_1006:
        /* <DEDUP_REMOVED lines=10> */
.L_x_1009:
[----:B------:R-:W-:Y:S05]  /*24cf0*/  BSYNC B1 ;  /* 0x0000000000017941 */ /* 0x000fea0003800000 */
.L_x_1008:
        /* <DEDUP_REMOVED lines=10> */
.L_x_1011:
[----:B------:R-:W-:Y:S05]  /*24da0*/  BSYNC B1 ;  /* 0x0000000000017941 */ /* 0x000fea0003800000 */
.L_x_1010:
        /* <DEDUP_REMOVED lines=10> */
.L_x_1013:
[----:B------:R-:W-:Y:S05]  /*24e50*/  BSYNC B1 ;  /* 0x0000000000017941 */ /* 0x000fea0003800000 */
.L_x_1012:
        /* <DEDUP_REMOVED lines=10> */
.L_x_1015:
[----:B------:R-:W-:Y:S05]  /*24f00*/  BSYNC B1 ;  /* 0x0000000000017941 */ /* 0x000fea0003800000 */
.L_x_1014:
        /* <DEDUP_REMOVED lines=10> */
.L_x_1017:
[----:B------:R-:W-:Y:S05]  /*24fb0*/  BSYNC B1 ;  /* 0x0000000000017941 */ /* 0x000fea0003800000 */
.L_x_1016:
[----:B-----5:R-:W-:Y:S01]  /*24fc0*/  IMAD.U32 R3, R19, 0x10000, RZ ;  /* 0x0001000013037824 */ /* 0x020fe200078e00ff */
[----:B------:R-:W-:Y:S03]  /*24fd0*/  BSSY B1, `(.L_x_1018) ;  /* 0x0000009000017945 */ /* 0x000fe60003800000 */
[----:B------:R-:W-:-:S04]  /*24fe0*/  FMUL R3, R3, R16 ;  /* 0x0000001003037220 */ /* 0x000fc80000400000 */
[----:B------:R-:W-:-:S05]  /*24ff0*/  FFMA R3, R136, R2, R3 ;  /* 0x0000000288037223 */ /* 0x000fca0000000003 */
[----:B------:R-:W-:-:S05]  /*25000*/  F2FP.BF16.F32.PACK_AB R3, RZ, R3 ;  /* 0x00000003ff03723e */ /* 0x000fca00000010ff */
[----:B------:R0:W-:Y:S01]  /*25010*/  @P5 STG.E.U16 desc[UR36][R20.64+0x3c0], R3 ;  /* 0x0003c00314005986 */ /* 0x0001e2000c101524 */
[----:B------:R-:W-:-:S04]  /*25020*/  ISETP.NE.AND P5, PT, R154, RZ, PT ;  /* 0x000000ff9a00720c */ /* 0x000fc80003fa5270 */
[----:B------:R-:W-:-:S13]  /*25030*/  ISETP.GT.AND P5, PT, R0, 0x80, P5 ;  /* 0x000000800000780c */ /* 0x000fda0002fa4270 */
[----:B0-----:R-:W-:Y:S05]  /*25040*/  @!P5 BRA `(.L_x_1019) ;  /* 0x000000000004d947 */ /* 0x001fea0003800000 */
[----:B------:R0:W5:Y:S02]  /*25050*/  LDG.E.LTC128B.U16 R19, desc[UR36][R10.64+0x3c2] ;  /* 0x0003c2240a137981 */ /* 0x000164000c1e1520 */
.L_x_1019:
[----:B------:R-:W-:Y:S05]  /*25060*/  BSYNC B1 ;  /* 0x0000000000017941 */ /* 0x000fea0003800000 */
.L_x_1018:
        /* <DEDUP_REMOVED lines=10> */
.L_x_1021:
[----:B------:R-:W-:Y:S05]  /*25110*/  BSYNC B1 ;  /* 0x0000000000017941 */ /* 0x000fea0003800000 */
.L_x_1020:
        /* <DEDUP_REMOVED lines=10> */
.L_x_1023:
[----:B------:R-:W-:Y:S05]  /*251c0*/  BSYNC B1 ;  /* 0x0000000000017941 */ /* 0x000fea0003800000 */
.L_x_1022:
[----:B-----5:R-:W-:Y:S01]  /*251d0*/  IMAD.U32 R3, R19, 0x10000, RZ ;  /* 0x0001000013037824 */ /* 0x020fe200078e00ff */
[----:B------:R-:W-:Y:S03]  /*251e0*/  BSSY B1, `(.L_x_1024) ;  /* 0x0000008000017945 */ /* 0x000fe60003800000 */
[----:B------:R-:W-:-:S04]  /*251f0*/  FMUL R4, R3, R16 ;  /* 0x0000001003047220 */ /* 0x000fc80000400000 */
[----:B------:R-:W-:-:S05]  /*25200*/  FFMA R4, R139, R2, R4 ;  /* 0x000000028b047223 */ /* 0x000fca0000000004 */
[----:B------:R-:W-:-:S05]  /*25210*/  F2FP.BF16.F32.PACK_AB R4, RZ, R4 ;  /* 0x00000004ff04723e */ /* 0x000fca00000010ff */
[----:B------:R0:W-:Y:S01]  /*25220*/  @P5 STG.E.U16 desc[UR36][R22.64+0x3c2], R4 ;  /* 0x0003c20416005986 */ /* 0x0001e2000c101524 */
[----:B------:R-:W-:-:S13]  /*25230*/  ISETP.GT.AND P5, PT, R0, 0x80, P6 ;  /* 0x000000800000780c */ /* 0x000fda00037a4270 */
[----:B0-----:R-:W-:Y:S05]  /*25240*/  @!P5 BRA `(.L_x_1025) ;  /* 0x000000000004d947 */ /* 0x001fea0003800000 */
[----:B------:R0:W5:Y:S02]  /*25250*/  LDG.E.LTC128B.U16 R19, desc[UR36][R10.64+0x3d0] ;  /* 0x0003d0240a137981 */ /* 0x000164000c1e1520 */
.L_x_1025:
[----:B------:R-:W-:Y:S05]  /*25260*/  BSYNC B1 ;  /* 0x0000000000017941 */ /* 0x000fea0003800000 */
.L_x_1024:
        /* <DEDUP_REMOVED lines=9> */
.L_x_1027:
[----:B------:R-:W-:Y:S05]  /*25300*/  BSYNC B1 ;  /* 0x0000000000017941 */ /* 0x000fea0003800000 */
.L_x_1026:
        /* <DEDUP_REMOVED lines=9> */
.L_x_1029:
[----:B------:R-:W-:Y:S05]  /*253a0*/  BSYNC B1 ;  /* 0x0000000000017941 */ /* 0x000fea0003800000 */
.L_x_1028:
[----:B-----5:R-:W-:Y:S01]  /*253b0*/  IMAD.U32 R3, R19, 0x10000, RZ ;  /* 0x0001000013037824 */ /* 0x020fe200078e00ff */
[----:B------:R-:W-:Y:S01]  /*253c0*/  ISETP.GT.AND P4, PT, R0, 0x88, P4 ;  /* 0x000000880000780c */ /* 0x000fe20002784270 */
[----:B------:R-:W-:Y:S02]  /*253d0*/  BSSY B1, `(.L_x_1030) ;  /* 0x0000007000017945 */ /* 0x000fe40003800000 */
[----:B------:R-:W-:-:S04]  /*253e0*/  FMUL R3, R3, R16 ;  /* 0x0000001003037220 */ /* 0x000fc80000400000 */
[----:B------:R-:W-:-:S05]  /*253f0*/  FFMA R3, R142, R2, R3 ;  /* 0x000000028e037223 */ /* 0x000fca0000000003 */
[----:B------:R-:W-:-:S05]  /*25400*/  F2FP.BF16.F32.PACK_AB R3, RZ, R3 ;  /* 0x00000003ff03723e */ /* 0x000fca00000010ff */
[----:B------:R0:W-:Y:S01]  /*25410*/  @P5 STG.E.U16 desc[UR36][R22.64+0x3d0], R3 ;  /* 0x0003d00316005986 */ /* 0x0001e2000c101524 */
[----:B------:R-:W-:Y:S05]  /*25420*/  @!P4 BRA `(.L_x_1031) ;  /* 0x000000000004c947 */ /* 0x000fea0003800000 */
[----:B------:R0:W5:Y:S02]  /*25430*/  LDG.E.LTC128B.U16 R19, desc[UR36][R8.64+0x3d2] ;  /* 0x0003d22408137981 */ /* 0x000164000c1e1520 */
.L_x_1031:
[----:B------:R-:W-:Y:S05]  /*25440*/  BSYNC B1 ;  /* 0x0000000000017941 */ /* 0x000fea0003800000 */
.L_x_1030:
[----:B0----5:R-:W-:Y:S01]  /*25450*/  IMAD.U32 R3, R19, 0x10000, RZ ;  /* 0x0001000013037824 */ /* 0x021fe200078e00ff */
        /* <DEDUP_REMOVED lines=8> */
.L_x_1033:
[----:B------:R-:W-:Y:S05]  /*254e0*/  BSYNC B1 ;  /* 0x0000000000017941 */ /* 0x000fea0003800000 */
.L_x_1032:
        /* <DEDUP_REMOVED lines=9> */
.L_x_1035:
[----:B------:R-:W-:Y:S05]  /*25580*/  BSYNC B1 ;  /* 0x0000000000017941 */ /* 0x000fea0003800000 */
.L_x_1034:
        /* <DEDUP_REMOVED lines=9> */
.L_x_1037:
[----:B------:R-:W-:Y:S05]  /*25620*/  BSYNC B1 ;  /* 0x0000000000017941 */ /* 0x000fea0003800000 */
.L_x_1036:
        /* <DEDUP_REMOVED lines=9> */
.L_x_1039:
[----:B------:R-:W-:Y:S05]  /*256c0*/  BSYNC B1 ;  /* 0x0000000000017941 */ /* 0x000fea0003800000 */
.L_x_1038:
        /* <DEDUP_REMOVED lines=9> */
.L_x_1041:
[----:B------:R-:W-:Y:S05]  /*25760*/  BSYNC B1 ;  /* 0x0000000000017941 */ /* 0x000fea0003800000 */
.L_x_1040:
        /* <DEDUP_REMOVED lines=9> */
.L_x_1043:
[----:B------:R-:W-:Y:S05]  /*25800*/  BSYNC B1 ;  /* 0x0000000000017941 */ /* 0x000fea0003800000 */
.L_x_1042:
        /* <DEDUP_REMOVED lines=9> */
.L_x_1045:
[----:B------:R-:W-:Y:S05]  /*258a0*/  BSYNC B1 ;  /* 0x0000000000017941 */ /* 0x000fea0003800000 */
.L_x_1044:
        /* <DEDUP_REMOVED lines=9> */
.L_x_1047:
[----:B------:R-:W-:Y:S05]  /*25940*/  BSYNC B1 ;  /* 0x0000000000017941 */ /* 0x000fea0003800000 */
.L_x_1046:
[----:B------:R-:W-:Y:S05]  /*25950*/  @!P0 BRA `(.L_x_1048) ;  /* 0x000000b400088947 */ /* 0x000fea0003800000 */
[----:B-----5:R-:W-:-:S04]  /*25960*/  IMAD.U32 R19, R19, 0x10000, RZ ;  /* 0x0001000013137824 */ /* 0x020fc800078e00ff */
[----:B------:R-:W-:-:S04]  /*25970*/  FMUL R0, R19, R16 ;  /* 0x0000001013007220 */ /* 0x000fc80000400000 */
[----:B------:R-:W-:-:S05]  /*25980*/  FFMA R0, R151, R2, R0 ;  /* 0x0000000297007223 */ /* 0x000fca0000000000 */
[----:B------:R-:W-:-:S05]  /*25990*/  F2FP.BF16.F32.PACK_AB R0, RZ, R0 ;  /* 0x00000000ff00723e */ /* 0x000fca00000010ff */
[----:B------:R0:W-:Y:S01]  /*259a0*/  STG.E.U16 desc[UR36][R22.64+0x3f2], R0 ;  /* 0x0003f20016007986 */ /* 0x0001e2000c101524 */
[----:B------:R-:W-:Y:S05]  /*259b0*/  BRA `(.L_x_1048) ;  /* 0x000000b000f07947 */ /* 0x000fea0003800000 */
.L_x_29:
[----:B0-----:R-:W2:Y:S01]  /*259c0*/  LDL.LU R235, [R1+0x484] ;  /* 0x0004840001eb7983 */ /* 0x001ea20000300800 */
[----:B------:R-:W-:-:S03]  /*259d0*/  ULDC.64 UR4, c[0x0][0x5c0] ;  /* 0x0001700000047ab9 */ /* 0x000fc60000000a00 */
[----:B------:R-:W3:Y:S04]  /*259e0*/  LDL.LU R234, [R1+0x488] ;  /* 0x0004880001ea7983 */ /* 0x000ee80000300800 */
[----:B------:R-:W4:Y:S04]  /*259f0*/  LDL.LU R233, [R1+0x48c] ;  /* 0x00048c0001e97983 */ /* 0x000f280000300800 */
[----:B------:R-:W5:Y:S04]  /*25a00*/  LDL.LU R9, [R1+0x490] ;  /* 0x0004900001097983 */ /* 0x000f680000300800 */
[----:B------:R-:W2:Y:S04]  /*25a10*/  LDL.LU R10, [R1+0x494] ;  /* 0x00049400010a7983 */ /* 0x000ea80000300800 */
[----:B------:R-:W5:Y:S04]  /*25a20*/  LDL.LU R11, [R1+0x498] ;  /* 0x00049800010b7983 */ /* 0x000f680000300800 */
[----:B------:R-:W3:Y:S04]  /*25a30*/  LDL.LU R12, [R1+0x49c] ;  /* 0x00049c00010c7983 */ /* 0x000ee80000300800 */
[----:B------:R-:W5:Y:S04]  /*25a40*/  LDL.LU R232, [R1+0x4a0] ;  /* 0x0004a00001e87983 */ /* 0x000f680000300800 */
        /* <DEDUP_REMOVED lines=78> */
[----:B------:R-:W5:Y:S01]  /*25f30*/  LDL.LU R153, [R1+0x5dc] ;  /* 0x0005dc0001997983 */ /* 0x000f620000300800 */
[----:B------:R-:W-:-:S03]  /*25f40*/  LEA R4, P0, R6, UR4, 0x1 ;  /* 0x0000000406047c11 */ /* 0x000fc6000f8008ff */
[----:B------:R-:W5:Y:S04]  /*25f50*/  LDL.LU R152, [R1+0x5e0] ;  /* 0x0005e00001987983 */ /* 0x000f680000300800 */
[----:B------:R-:W5:Y:S04]  /*25f60*/  LDL.LU R23, [R1+0x5e4] ;  /* 0x0005e40001177983 */ /* 0x000f680000300800 */
[----:B------:R-:W5:Y:S04]  /*25f70*/  LDL.LU R22, [R1+0x5e8] ;  /* 0x0005e80001167983 */ /* 0x000f680000300800 */
[----:B------:R-:W5:Y:S01]  /*25f80*/  LDL.LU R21, [R1+0x5ec] ;  /* 0x0005ec0001157983 */ /* 0x000f620000300800 */
[----:B------:R-:W-:-:S03]  /*25f90*/  LEA.HI.X R5, R6, UR5, R14, 0x1, P0 ;  /* 0x0000000506057c11 */ /* 0x000fc600080f0c0e */
[----:B------:R-:W5:Y:S04]  /*25fa0*/  LDL.LU R20, [R1+0x5f0] ;  /* 0x0005f00001147983 */ /* 0x000f680000300800 */
[----:B------:R-:W5:Y:S04]  /*25fb0*/  LDL.LU R19, [R1+0x5f4] ;  /* 0x0005f40001137983 */ /* 0x000f680000300800 */
[----:B------:R-:W5:Y:S04]  /*25fc0*/  LDL.LU R15, [R1+0x5f8] ;  /* 0x0005f800010f7983 */ /* 0x000f680000300800 */
[----:B------:R-:W5:Y:S04]  /*25fd0*/  LDL.LU R13, [R1+0x5fc] ;  /* 0x0005fc00010d7983 */ /* 0x000f680000300800 */
[----:B------:R-:W4:Y:S04]  /*25fe0*/  LDL.LU R6, [R1+0x400] ;  /* 0x0004000001067983 */ /* 0x000f280000300800 */
[----:B------:R-:W2:Y:S04]  /*25ff0*/  LDL.LU R7, [R1+0x408] ;  /* 0x0004080001077983 */ /* 0x000ea80000300800 */
[----:B------:R-:W5:Y:S01]  /*26000*/  LDL.LU R14, [R1+0x480] ;  /* 0x00048000010e7983 */ /* 0x000f620000300800 */
[----:B----4-:R-:W-:-:S05]  /*26010*/  FMUL R6, R6, R2 ;  /* 0x0000000206067220 */ /* 0x010fca0000400000 */
[----:B------:R-:W-:-:S05]  /*26020*/  F2FP.BF16.F32.PACK_AB R6, RZ, R6 ;  /* 0x00000006ff06723e */ /* 0x000fca00000010ff */
[----:B------:R0:W-:Y:S04]  /*26030*/  @P1 STG.E.U16 desc[UR36][R4.64], R6 ;  /* 0x0000000604001986 */ /* 0x0001e8000c101524 */
[----:B0-----:R-:W4:Y:S01]  /*26040*/  LDL.LU R6, [R1+0x404] ;  /* 0x0004040001067983 */ /* 0x001f220000300800 */
[----:B------:R-:W-:Y:S01]  /*26050*/  ISETP.GT.AND P2, PT, R3, 0x1, PT ;  /* 0x000000010300780c */ /* 0x000fe20003f44270 */
[----:B--2---:R-:W-:Y:S01]  /*26060*/  FMUL R7, R7, R2 ;  /* 0x0000000207077220 */ /* 0x004fe20000400000 */
[----:B------:R-:W-:Y:S01]  /*26070*/  USHF.L.U32 UR5, UR8, 0x4, URZ ;  /* 0x0000000408057899 */ /* 0x000fe2000800063f */
[C---:B------:R-:W-:Y:S01]  /*26080*/  ISETP.GT.AND P1, PT, R0.reuse, 0x8, P5 ;  /* 0x000000080000780c */ /* 0x040fe20002f24270 */
[----:B------:R-:W-:Y:S01]  /*26090*/  USHF.L.U64.HI UR4, UR8, 0x4, UR9 ;  /* 0x0000000408047899 */ /* 0x000fe20008010209 */
[----:B------:R-:W-:-:S02]  /*260a0*/  ISETP.GT.AND P0, PT, R0, RZ, P2 ;  /* 0x000000ff0000720c */ /* 0x000fc40001704270 */
[----:B------:R-:W-:-:S04]  /*260b0*/  F2FP.BF16.F32.PACK_AB R7, RZ, R7 ;  /* 0x00000007ff07723e */ /* 0x000fc800000010ff */
[----:B------:R-:W-:Y:S01]  /*260c0*/  PRMT R8, R7, 0x7610, R8 ;  /* 0x0000761007087816 */ /* 0x000fe20000000008 */
[----:B----4-:R-:W-:-:S05]  /*260d0*/  FMUL R6, R6, R2 ;  /* 0x0000000206067220 */ /* 0x010fca0000400000 */
[----:B------:R-:W-:-:S05]  /*260e0*/  F2FP.BF16.F32.PACK_AB R6, RZ, R6 ;  /* 0x00000006ff06723e */ /* 0x000fca00000010ff */
[----:B------:R0:W-:Y:S02]  /*260f0*/  @P0 STG.E.U16 desc[UR36][R4.64+0x2], R6 ;  /* 0x0000020604000986 */ /* 0x0001e4000c101524 */
[----:B0-----:R-:W-:-:S04]  /*26100*/  IADD3 R6, P0, R4, UR5, RZ ;  /* 0x0000000504067c10 */ /* 0x001fc8000ff1e0ff */
[----:B------:R-:W-:-:S05]  /*26110*/  IADD3.X R7, R5, UR4, RZ, P0, !PT ;  /* 0x0000000405077c10 */ /* 0x000fca00087fe4ff */
[----:B------:R0:W-:Y:S04]  /*26120*/  @P1 STG.E.U16 desc[UR36][R6.64], R8 ;  /* 0x0000000806001986 */ /* 0x0001e8000c101524 */
[----:B0-----:R-:W2:Y:S01]  /*26130*/  LDL.LU R8, [R1+0x40c] ;  /* 0x00040c0001087983 */ /* 0x001ea20000300800 */
[----:B------:R-:W-:Y:S01]  /*26140*/  ISETP.GT.AND P0, PT, R0, 0x8, P2 ;  /* 0x000000080000780c */ /* 0x000fe20001704270 */
[----:B--2---:R-:W-:-:S05]  /*26150*/  FMUL R8, R8, R2 ;  /* 0x0000000208087220 */ /* 0x004fca0000400000 */
[----:B------:R-:W-:-:S07]  /*26160*/  F2FP.BF16.F32.PACK_AB R8, RZ, R8 ;  /* 0x00000008ff08723e */ /* 0x000fce00000010ff */
[----:B------:R0:W-:Y:S04]  /*26170*/  @P0 STG.E.U16 desc[UR36][R6.64+0x2], R8 ;  /* 0x0000020806000986 */ /* 0x0001e8000c101524 */
[----:B0-----:R-:W2:Y:S01]  /*26180*/  LDL.LU R8, [R1+0x410] ;  /* 0x0004100001087983 */ /* 0x001ea20000300800 */
[----:B------:R-:W-:-:S04]  /*26190*/  ISETP.GT.AND P2, PT, R3, 0x8, PT ;  /* 0x000000080300780c */ /* 0x000fc80003f44270 */
[----:B------:R-:W-:Y:S01]  /*261a0*/  ISETP.GT.AND P0, PT, R0, RZ, P2 ;  /* 0x000000ff0000720c */ /* 0x000fe20001704270 */
        /* <DEDUP_REMOVED lines=10> */
[----:B------:R-:W-:Y:S01]  /*26250*/  ISETP.GT.AND P0, PT, R0, 0x8, P2 ;  /* 0x000000080000780c */ /* 0x000fe20001704270 */
        /* <DEDUP_REMOVED lines=137> */
[----:B------:R-:W-:Y:S01]  /*26af0*/  USHF.L.U32 UR11, UR8, 0x8, URZ ;  /* 0x00000008080b7899 */ /* 0x000fe2000800063f */
[C---:B------:R-:W-:Y:S01]  /*26b00*/  ISETP.GT.AND P2, PT, R3.reuse, 0x40, PT ;  /* 0x000000400300780c */ /* 0x040fe20003f44270 */
[----:B------:R-:W-:Y:S01]  /*26b10*/  USHF.L.U64.HI UR10, UR8, 0x8, UR9 ;  /* 0x00000008080a7899 */ /* 0x000fe20008010209 */
[C---:B------:R-:W-:Y:S01]  /*26b20*/  ISETP.GT.AND P1, PT, R3.reuse, 0x41, PT ;  /* 0x000000410300780c */ /* 0x040fe20003f24270 */
[-C--:B------:R-:W-:Y:S01]  /*26b30*/  FMUL R10, R10, R2.reuse ;  /* 0x000000020a0a7220 */ /* 0x080fe20000400000 */
[----:B---3--:R-:W-:Y:S01]  /*26b40*/  FMUL R12, R12, R2 ;  /* 0x000000020c0c7220 */ /* 0x008fe20000400000 */
[----:B------:R-:W-:-:S02]  /*26b50*/  ISETP.GT.AND P4, PT, R3, 0xe9, PT ;  /* 0x000000e90300780c */ /* 0x000fc40003f84270 */
[----:B------:R-:W-:Y:S02]  /*26b60*/  ISETP.GT.AND P3, PT, R3, 0xf1, PT ;  /* 0x000000f10300780c */ /* 0x000fe40003f64270 */
[----:B------:R-:W-:Y:S02]  /*26b70*/  F2FP.BF16.F32.PACK_AB R10, RZ, R10 ;  /* 0x0000000aff0a723e */ /* 0x000fe400000010ff */
[----:B------:R-:W-:Y:S01]  /*26b80*/  F2FP.BF16.F32.PACK_AB R12, RZ, R12 ;  /* 0x0000000cff0c723e */ /* 0x000fe200000010ff */
[----:B--2---:R-:W-:-:S05]  /*26b90*/  FMUL R8, R8, R2 ;  /* 0x0000000208087220 */ /* 0x004fca0000400000 */
[----:B------:R-:W-:-:S05]  /*26ba0*/  F2FP.BF16.F32.PACK_AB R8, RZ, R8 ;  /* 0x00000008ff08723e */ /* 0x000fca00000010ff */
[----:B------:R5:W-:Y:S01]  /*26bb0*/  @P0 STG.E.U16 desc[UR36][R6.64+0x72], R8 ;  /* 0x0000720806000986 */ /* 0x000be2000c101524 */
[----:B------:R-:W-:Y:S01]  /*26bc0*/  ISETP.GT.AND P0, PT, R0, RZ, P2 ;  /* 0x000000ff0000720c */ /* 0x000fe20001704270 */
[----:B-----5:R-:W-:Y:S02]  /*26bd0*/  FMUL R8, R14, R2 ;  /* 0x000000020e087220 */ /* 0x020fe40000400000 */
[----:B------:R-:W2:Y:S03]  /*26be0*/  LDL.LU R14, [R1+0x290] ;  /* 0x00029000010e7983 */ /* 0x000ea60000300800 */
[----:B------:R-:W-:-:S07]  /*26bf0*/  F2FP.BF16.F32.PACK_AB R8, RZ, R8 ;  /* 0x00000008ff08723e */ /* 0x000fce00000010ff */
[----:B------:R0:W-:Y:S01]  /*26c00*/  @P0 STG.E.U16 desc[UR36][R4.64+0x80], R8 ;  /* 0x0000800804000986 */ /* 0x0001e2000c101524 */
[----:B------:R-:W-:Y:S01]  /*26c10*/  ISETP.GT.AND P0, PT, R0, RZ, P1 ;  /* 0x000000ff0000720c */ /* 0x000fe20000f04270 */
[----:B0-----:R-:W-:Y:S02]  /*26c20*/  FMUL R8, R235, R2 ;  /* 0x00000002eb087220 */ /* 0x001fe40000400000 */
[----:B------:R-:W3:Y:S03]  /*26c30*/  LDL.LU R235, [R1+0x294] ;  /* 0x0002940001eb7983 */ /* 0x000ee60000300800 */
[----:B------:R-:W-:-:S07]  /*26c40*/  F2FP.BF16.F32.PACK_AB R8, RZ, R8 ;  /* 0x00000008ff08723e */ /* 0x000fce00000010ff */
[----:B------:R0:W-:Y:S01]  /*26c50*/  @P0 STG.E.U16 desc[UR36][R4.64+0x82], R8 ;  /* 0x0000820804000986 */ /* 0x0001e2000c101524 */
[----:B------:R-:W-:Y:S02]  /*26c60*/  ISETP.GT.AND P0, PT, R0, 0x8, P2 ;  /* 0x000000080000780c */ /* 0x000fe40001704270 */
[----:B------:R-:W-:Y:S01]  /*26c70*/  ISETP.GT.AND P2, PT, R3, 0x48, PT ;  /* 0x000000480300780c */ /* 0x000fe20003f44270 */
[----:B0-----:R-:W-:Y:S02]  /*26c80*/  FMUL R8, R234, R2 ;  /* 0x00000002ea087220 */ /* 0x001fe40000400000 */
[----:B------:R-:W4:Y:S03]  /*26c90*/  LDL.LU R234, [R1+0x298] ;  /* 0x0002980001ea7983 */ /* 0x000f260000300800 */
[----:B------:R-:W-:-:S05]  /*26ca0*/  F2FP.BF16.F32.PACK_AB R8, RZ, R8 ;  /* 0x00000008ff08723e */ /* 0x000fca00000010ff */
[----:B------:R0:W-:Y:S01]  /*26cb0*/  @P0 STG.E.U16 desc[UR36][R6.64+0x80], R8 ;  /* 0x0000800806000986 */ /* 0x0001e2000c101524 */
[----:B------:R-:W-:Y:S02]  /*26cc0*/  ISETP.GT.AND P0, PT, R0, 0x8, P1 ;  /* 0x000000080000780c */ /* 0x000fe40000f04270 */
[----:B------:R-:W-:Y:S01]  /*26cd0*/  ISETP.GT.AND P1, PT, R3, 0x49, PT ;  /* 0x000000490300780c */ /* 0x000fe20003f24270 */
[----:B0-----:R-:W-:Y:S02]  /*26ce0*/  FMUL R8, R233, R2 ;  /* 0x00000002e9087220 */ /* 0x001fe40000400000 */
[----:B------:R-:W5:Y:S03]  /*26cf0*/  LDL.LU R233, [R1+0x29c] ;  /* 0x00029c0001e97983 */ /* 0x000f660000300800 */
[----:B------:R-:W-:-:S05]  /*26d00*/  F2FP.BF16.F32.PACK_AB R8, RZ, R8 ;  /* 0x00000008ff08723e */ /* 0x000fca00000010ff */
[----:B------:R0:W-:Y:S01]  /*26d10*/  @P0 STG.E.U16 desc[UR36][R6.64+0x82], R8 ;  /* 0x0000820806000986 */ /* 0x0001e2000c101524 */
[----:B------:R-:W-:Y:S01]  /*26d20*/  ISETP.GT.AND P0, PT, R0, RZ, P2 ;  /* 0x000000ff0000720c */ /* 0x000fe20001704270 */
[----:B0-----:R-:W-:-:S05]  /*26d30*/  FMUL R8, R9, R2 ;  /* 0x0000000209087220 */ /* 0x001fca0000400000 */
[----:B------:R-:W-:-:S07]  /*26d40*/  F2FP.BF16.F32.PACK_AB R8, RZ, R8 ;  /* 0x00000008ff08723e */ /* 0x000fce00000010ff */
[----:B------:R0:W-:Y:S02]  /*26d50*/  @P0 STG.E.U16 desc[UR36][R4.64+0x90], R8 ;  /* 0x0000900804000986 */ /* 0x0001e4000c101524 */
[----:B0-----:R-:W-:-:S04]  /*26d60*/  IADD3 R8, P0, R4, UR11, RZ ;  /* 0x0000000b04087c10 */ /* 0x001fc8000ff1e0ff */
[----:B------:R-:W-:Y:S02]  /*26d70*/  IADD3.X R9, R5, UR10, RZ, P0, !PT ;  /* 0x0000000a05097c10 */ /* 0x000fe400087fe4ff */
[----:B------:R-:W-:-:S13]  /*26d80*/  ISETP.GT.AND P0, PT, R0, RZ, P1 ;  /* 0x000000ff0000720c */ /* 0x000fda0000f04270 */
[----:B------:R0:W-:Y:S01]  /*26d90*/  @P0 STG.E.U16 desc[UR36][R4.64+0x92], R10 ;  /* 0x0000920a04000986 */ /* 0x0001e2000c101524 */
[----:B------:R-:W-:Y:S02]  /*26da0*/  ISETP.GT.AND P0, PT, R0, 0x8, P2 ;  /* 0x000000080000780c */ /* 0x000fe40001704270 */
[----:B------:R-:W-:Y:S01]  /*26db0*/  ISETP.GT.AND P2, PT, R3, 0x50, PT ;  /* 0x000000500300780c */ /* 0x000fe20003f44270 */
[----:B0-----:R-:W-:-:S05]  /*26dc0*/  FMUL R10, R11, R2 ;  /* 0x000000020b0a7220 */ /* 0x001fca0000400000 */
[----:B------:R-:W-:-:S05]  /*26dd0*/  F2FP.BF16.F32.PACK_AB R10, RZ, R10 ;  /* 0x0000000aff0a723e */ /* 0x000fca00000010ff */
[----:B------:R0:W-:Y:S02]  /*26de0*/  @P0 STG.E.U16 desc[UR36][R6.64+0x90], R10 ;  /* 0x0000900a06000986 */ /* 0x0001e4000c101524 */
[----:B0-----:R-:W-:-:S04]  /*26df0*/  IADD3 R10, P0, R8, UR5, RZ ;  /* 0x00000005080a7c10 */ /* 0x001fc8000ff1e0ff */
[----:B------:R-:W-:Y:S02]  /*26e00*/  IADD3.X R11, R9, UR4, RZ, P0, !PT ;  /* 0x00000004090b7c10 */ /* 0x000fe400087fe4ff */
[----:B------:R-:W-:Y:S02]  /*26e10*/  ISETP.GT.AND P0, PT, R0, 0x8, P1 ;  /* 0x000000080000780c */ /* 0x000fe40000f04270 */
[----:B------:R-:W-:-:S11]  /*26e20*/  ISETP.GT.AND P1, PT, R3, 0x51, PT ;  /* 0x000000510300780c */ /* 0x000fd60003f24270 */
[----:B------:R0:W-:Y:S01]  /*26e30*/  @P0 STG.E.U16 desc[UR36][R6.64+0x92], R12 ;  /* 0x0000920c06000986 */ /* 0x0001e2000c101524 */
[----:B------:R-:W-:Y:S01]  /*26e40*/  ISETP.GT.AND P0, PT, R0, RZ, P2 ;  /* 0x000000ff0000720c */ /* 0x000fe20001704270 */
[----:B0-----:R-:W-:Y:S02]  /*26e50*/  FMUL R12, R232, R2 ;  /* 0x00000002e80c7220 */ /* 0x001fe40000400000 */
[----:B------:R-:W5:Y:S03]  /*26e60*/  LDL.LU R232, [R1+0x2a0] ;  /* 0x0002a00001e87983 */ /* 0x000f660000300800 */
[----:B------:R-:W-:-:S07]  /*26e70*/  F2FP.BF16.F32.PACK_AB R12, RZ, R12 ;  /* 0x0000000cff0c723e */ /* 0x000fce00000010ff */
[----:B------:R0:W-:Y:S01]  /*26e80*/  @P0 STG.E.U16 desc[UR36][R4.64+0xa0], R12 ;  /* 0x0000a00c04000986 */ /* 0x0001e2000c101524 */
[----:B------:R-:W-:Y:S01]  /*26e90*/  ISETP.GT.AND P0, PT, R0, RZ, P1 ;  /* 0x000000ff0000720c */ /* 0x000fe20000f04270 */
[----:B0-----:R-:W-:Y:S02]  /*26ea0*/  FMUL R12, R231, R2 ;  /* 0x00000002e70c7220 */ /* 0x001fe40000400000 */
[----:B------:R-:W5:Y:S03]  /*26eb0*/  LDL.LU R231, [R1+0x2a4] ;  /* 0x0002a40001e77983 */ /* 0x000f660000300800 */
[----:B------:R-:W-:-:S07]  /*26ec0*/  F2FP.BF16.F32.PACK_AB R12, RZ, R12 ;  /* 0x0000000cff0c723e */ /* 0x000fce00000010ff */
[----:B------:R0:W-:Y:S01]  /*26ed0*/  @P0 STG.E.U16 desc[UR36][R4.64+0xa2], R12 ;  /* 0x0000a20c04000986 */ /* 0x0001e2000c101524 */
[----:B------:R-:W-:Y:S02]  /*26ee0*/  ISETP.GT.AND P0, PT, R0, 0x8, P2 ;  /* 0x000000080000780c */ /* 0x000fe40001704270 */
[----:B------:R-:W-:Y:S01]  /*26ef0*/  ISETP.GT.AND P2, PT, R3, 0x58, PT ;  /* 0x000000580300780c */ /* 0x000fe20003f44270 */
[----:B0-----:R-:W-:Y:S02]  /*26f00*/  FMUL R12, R230, R2 ;  /* 0x00000002e60c7220 */ /* 0x001fe40000400000 */
[----:B------:R-:W5:Y:S03]  /*26f10*/  LDL.LU R230, [R1+0x2a8] ;  /* 0x0002a80001e67983 */ /* 0x000f660000300800 */
        /* <DEDUP_REMOVED lines=414> */
[----:B------:R-:W-:Y:S01]  /*28900*/  ISETP.GT.AND P0, PT, R0, 0x8, P1 ;  /* 0x000000080000780c */ /* 0x000fe20000f04270 */
[----:B0-----:R-:W-:-:S05]  /*28910*/  FMUL R12, R154, R2 ;  /* 0x000000029a0c7220 */ /* 0x001fca0000400000 */
[----:B------:R-:W-:-:S07]  /*28920*/  F2FP.BF16.F32.PACK_AB R12, RZ, R12 ;  /* 0x0000000cff0c723e */ /* 0x000fce00000010ff */
[----:B------:R0:W-:Y:S01]  /*28930*/  @P0 STG.E.U16 desc[UR36][R6.64+0x1d0], R12 ;  /* 0x0001d00c06000986 */ /* 0x0001e2000c101524 */
[----:B------:R-:W-:Y:S01]  /*28940*/  ISETP.GT.AND P0, PT, R0, 0x8, P4 ;  /* 0x000000080000780c */ /* 0x000fe20002704270 */
[----:B0-----:R-:W-:-:S05]  /*28950*/  FMUL R12, R153, R2 ;  /* 0x00000002990c7220 */ /* 0x001fca0000400000 */
[----:B------:R-:W-:-:S07]  /*28960*/  F2FP.BF16.F32.PACK_AB R12, RZ, R12 ;  /* 0x0000000cff0c723e */ /* 0x000fce00000010ff */
[----:B------:R0:W-:Y:S01]  /*28970*/  @P0 STG.E.U16 desc[UR36][R6.64+0x1d2], R12 ;  /* 0x0001d20c06000986 */ /* 0x0001e2000c101524 */
[----:B------:R-:W-:-:S04]  /*28980*/  ISETP.GT.AND P0, PT, R3, 0xf0, PT ;  /* 0x000000f00300780c */ /* 0x000fc80003f04270 */
[----:B------:R-:W-:Y:S01]  /*28990*/  ISETP.GT.AND P1, PT, R0, RZ, P0 ;  /* 0x000000ff0000720c */ /* 0x000fe20000724270 */
[----:B0-----:R-:W-:-:S05]  /*289a0*/  FMUL R12, R152, R2 ;  /* 0x00000002980c7220 */ /* 0x001fca0000400000 */
[----:B------:R-:W-:-:S07]  /*289b0*/  F2FP.BF16.F32.PACK_AB R12, RZ, R12 ;  /* 0x0000000cff0c723e */ /* 0x000fce00000010ff */
[----:B------:R0:W-:Y:S01]  /*289c0*/  @P1 STG.E.U16 desc[UR36][R4.64+0x1e0], R12 ;  /* 0x0001e00c04001986 */ /* 0x0001e2000c101524 */
[----:B------:R-:W-:Y:S01]  /*289d0*/  ISETP.GT.AND P1, PT, R0, RZ, P3 ;  /* 0x000000ff0000720c */ /* 0x000fe20001f24270 */
[----:B0-----:R-:W-:-:S05]  /*289e0*/  FMUL R12, R23, R2 ;  /* 0x00000002170c7220 */ /* 0x001fca0000400000 */
        /* <DEDUP_REMOVED lines=10> */
[----:B------:R-:W-:Y:S01]  /*28a90*/  ISETP.GT.AND P1, PT, R0, RZ, P2 ;  /* 0x000000ff0000720c */ /* 0x000fe20001724270 */
        /* <DEDUP_REMOVED lines=13> */
[----:B0-----:R-:W-:Y:S02]  /*28b70*/  FMUL R12, R13, R2 ;  /* 0x000000020d0c7220 */ /* 0x001fe40000400000 */
[----:B------:R-:W5:Y:S04]  /*28b80*/  LDL.LU R13, [R1+0x3d8] ;  /* 0x0003d800010d7983 */ /* 0x000f680000300800 */
[----:B------:R-:W5:Y:S01]  /*28b90*/  LDL.LU R154, [R1+0x3dc] ;  /* 0x0003dc00019a7983 */ /* 0x000f620000300800 */
[----:B------:R-:W-:-:S03]  /*28ba0*/  F2FP.BF16.F32.PACK_AB R12, RZ, R12 ;  /* 0x0000000cff0c723e */ /* 0x000fc600000010ff */
        /* <DEDUP_REMOVED lines=211> */
[----:B------:R-:W-:Y:S02]  /*298e0*/  ISETP.GT.AND P5, PT, R0, 0x88, P6 ;  /* 0x000000880000780c */ /* 0x000fe400037a4270 */
[----:B------:R-:W-:Y:S01]  /*298f0*/  ISETP.GT.AND P6, PT, R3, 0x48, PT ;  /* 0x000000480300780c */ /* 0x000fe20003fc4270 */
[----:B--2---:R-:W-:-:S05]  /*29900*/  FMUL R12, R12, R2 ;  /* 0x000000020c0c7220 */ /* 0x004fca0000400000 */
[----:B------:R-:W-:-:S05]  /*29910*/  F2FP.BF16.F32.PACK_AB R12, RZ, R12 ;  /* 0x0000000cff0c723e */ /* 0x000fca00000010ff */
[----:B------:R0:W-:Y:S01]  /*29920*/  @P5 STG.E.U16 desc[UR36][R10.64+0x82], R12 ;  /* 0x0000820c0a005986 */ /* 0x0001e2000c101524 */
[----:B------:R-:W-:Y:S02]  /*29930*/  ISETP.GT.AND P5, PT, R0, 0x80, P6 ;  /* 0x000000800000780c */ /* 0x000fe400037a4270 */
[----:B------:R-:W-:Y:S01]  /*29940*/  ISETP.GT.AND P6, PT, R3, 0x49, PT ;  /* 0x000000490300780c */ /* 0x000fe20003fc4270 */
[----:B0-----:R-:W-:-:S05]  /*29950*/  FMUL R12, R14, R2 ;  /* 0x000000020e0c7220 */ /* 0x001fca0000400000 */
[----:B------:R-:W-:-:S05]  /*29960*/  F2FP.BF16.F32.PACK_AB R12, RZ, R12 ;  /* 0x0000000cff0c723e */ /* 0x000fca00000010ff */
[----:B------:R3:W-:Y:S01]  /*29970*/  @P5 STG.E.U16 desc[UR36][R8.64+0x90], R12 ;  /* 0x0000900c08005986 */ /* 0x0007e2000c101524 */
[----:B------:R-:W-:Y:S01]  /*29980*/  ISETP.GT.AND P5, PT, R0, 0x80, P6 ;  /* 0x000000800000780c */ /* 0x000fe200037a4270 */
[----:B---3--:R-:W-:Y:S02]  /*29990*/  FMUL R12, R235, R2 ;  /* 0x00000002eb0c7220 */ /* 0x008fe40000400000 */
[----:B------:R-:W2:Y:S03]  /*299a0*/  LDL.LU R235, [R1+0xac] ;  /* 0x0000ac0001eb7983 */ /* 0x000ea60000300800 */
[----:B------:R-:W-:-:S07]  /*299b0*/  F2FP.BF16.F32.PACK_AB R12, RZ, R12 ;  /* 0x0000000cff0c723e */ /* 0x000fce00000010ff */
[----:B------:R4:W-:Y:S01]  /*299c0*/  @P5 STG.E.U16 desc[UR36][R8.64+0x92], R12 ;  /* 0x0000920c08005986 */ /* 0x0009e2000c101524 */
[----:B------:R-:W-:-:S04]  /*299d0*/  ISETP.GT.AND P5, PT, R3, 0x48, PT ;  /* 0x000000480300780c */ /* 0x000fc80003fa4270 */
[----:B------:R-:W-:Y:S01]  /*299e0*/  ISETP.GT.AND P5, PT, R0, 0x88, P5 ;  /* 0x000000880000780c */ /* 0x000fe20002fa4270 */
[----:B----4-:R-:W-:Y:S02]  /*299f0*/  FMUL R12, R234, R2 ;  /* 0x00000002ea0c7220 */ /* 0x010fe40000400000 */
[----:B------:R-:W3:Y:S03]  /*29a00*/  LDL.LU R234, [R1+0xb0] ;  /* 0x0000b00001ea7983 */ /* 0x000ee60000300800 */
[----:B------:R-:W-:-:S07]  /*29a10*/  F2FP.BF16.F32.PACK_AB R12, RZ, R12 ;  /* 0x0000000cff0c723e */ /* 0x000fce00000010ff */
[----:B------:R5:W-:Y:S01]  /*29a20*/  @P5 STG.E.U16 desc[UR36][R10.64+0x90], R12 ;  /* 0x0000900c0a005986 */ /* 0x000be2000c101524 */
[----:B------:R-:W-:Y:S02]  /*29a30*/  ISETP.GT.AND P5, PT, R0, 0x88, P6 ;  /* 0x000000880000780c */ /* 0x000fe400037a4270 */
[----:B------:R-:W-:Y:S01]  /*29a40*/  ISETP.GT.AND P6, PT, R3, 0x50, PT ;  /* 0x000000500300780c */ /* 0x000fe20003fc4270 */
[----:B-----5:R-:W-:Y:S02]  /*29a50*/  FMUL R12, R233, R2 ;  /* 0x00000002e90c7220 */ /* 0x020fe40000400000 */
        /* <DEDUP_REMOVED lines=9> */
[----:B------:R-:W-:Y:S01]  /*29af0*/  ISETP.GT.AND P5, PT, R0, 0x80, P6 ;  /* 0x000000800000780c */ /* 0x000fe200037a4270 */
[----:B0-----:R-:W-:Y:S02]  /*29b00*/  FMUL R12, R231, R2 ;  /* 0x00000002e70c7220 */ /* 0x001fe40000400000 */
[----:B------:R-:W5:Y:S03]  /*29b10*/  LDL.LU R231, [R1+0xbc] ;  /* 0x0000bc0001e77983 */ /* 0x000f660000300800 */
[----:B------:R-:W-:-:S07]  /*29b20*/  F2FP.BF16.F32.PACK_AB R12, RZ, R12 ;  /* 0x0000000cff0c723e */ /* 0x000fce00000010ff */
[----:B------:R0:W-:Y:S01]  /*29b30*/  @P5 STG.E.U16 desc[UR36][R8.64+0xa2], R12 ;  /* 0x0000a20c08005986 */ /* 0x0001e2000c101524 */
[----:B------:R-:W-:-:S04]  /*29b40*/  ISETP.GT.AND P5, PT, R3, 0x50, PT ;  /* 0x000000500300780c */ /* 0x000fc80003fa4270 */
[----:B------:R-:W-:Y:S01]  /*29b50*/  ISETP.GT.AND P5, PT, R0, 0x88, P5 ;  /* 0x000000880000780c */ /* 0x000fe20002fa4270 */
        /* <DEDUP_REMOVED lines=219> */
[-C--:B0-----:R-:W-:Y:S01]  /*2a910*/  FMUL R12, R192, R2.reuse ;  /* 0x00000002c00c7220 */ /* 0x081fe20000400000 */
[----:B------:R-:W-:Y:S01]  /*2a920*/  FMUL R13, R13, R2 ;  /* 0x000000020d0d7220 */ /* 0x000fe20000400000 */
        /* <DEDUP_REMOVED lines=27> */
[----:B0-----:R-:W-:Y:S01]  /*2aae0*/  FMUL R12, R187, R2 ;  /* 0x00000002bb0c7220 */ /* 0x001fe20000400000 */
[----:B------:R-:W-:Y:S01]  /*2aaf0*/  F2FP.BF16.F32.PACK_AB R13, RZ, R13 ;  /* 0x0000000dff0d723e */ /* 0x000fe200000010ff */
        /* <DEDUP_REMOVED lines=87> */
[----:B0-----:R-:W-:Y:S01]  /*2b070*/  FMUL R12, R172, R2 ;  /* 0x00000002ac0c7220 */ /* 0x001fe20000400000 */
[----:B------:R-:W-:Y:S01]  /*2b080*/  F2FP.BF16.F32.PACK_AB R14, RZ, R14 ;  /* 0x0000000eff0e723e */ /* 0x000fe200000010ff */
        /* <DEDUP_REMOVED lines=27> */
[-C--:B0-----:R-:W-:Y:S01]  /*2b240*/  FMUL R12, R167, R2.reuse ;  /* 0x00000002a70c7220 */ /* 0x081fe20000400000 */
[----:B------:R-:W-:Y:S01]  /*2b250*/  FMUL R21, R21, R2 ;  /* 0x0000000215157220 */ /* 0x000fe20000400000 */
        /* <DEDUP_REMOVED lines=29> */
[-C--:B0-----:R-:W-:Y:S01]  /*2b430*/  FMUL R12, R162, R2.reuse ;  /* 0x00000002a20c7220 */ /* 0x081fe20000400000 */
[----:B------:R-:W-:Y:S01]  /*2b440*/  FMUL R20, R20, R2 ;  /* 0x0000000214147220 */ /* 0x000fe20000400000 */
        /* <DEDUP_REMOVED lines=39> */
[C---:B------:R-:W-:Y:S01]  /*2b6c0*/  ISETP.GT.AND P5, PT, R0.reuse, 0x80, P4 ;  /* 0x000000800000780c */ /* 0x040fe200027a4270 */
[----:B0-----:R-:W-:Y:S01]  /*2b6d0*/  FMUL R12, R155, R2 ;  /* 0x000000029b0c7220 */ /* 0x001fe20000400000 */
[----:B------:R-:W-:Y:S01]  /*2b6e0*/  ISETP.GT.AND P4, PT, R0, 0x88, P4 ;  /* 0x000000880000780c */ /* 0x000fe20002784270 */
[----:B------:R-:W5:Y:S03]  /*2b6f0*/  LDL.LU R155, [R1+0x1ec] ;  /* 0x0001ec00019b7983 */ /* 0x000f660000300800 */
[----:B------:R-:W-:-:S07]  /*2b700*/  F2FP.BF16.F32.PACK_AB R12, RZ, R12 ;  /* 0x0000000cff0c723e */ /* 0x000fce00000010ff */
[----:B------:R0:W-:Y:S01]  /*2b710*/  @P5 STG.E.U16 desc[UR36][R8.64+0x1d2], R12 ;  /* 0x0001d20c08005986 */ /* 0x0001e2000c101524 */
[----:B------:R-:W-:Y:S01]  /*2b720*/  ISETP.GT.AND P5, PT, R0, 0x88, P6 ;  /* 0x000000880000780c */ /* 0x000fe200037a4270 */
[----:B0-----:R-:W-:-:S12]  /*2b730*/  FMUL R12, R154, R2 ;  /* 0x000000029a0c7220 */ /* 0x001fd80000400000 */
[----:B------:R0:W-:Y:S01]  /*2b740*/  @P5 STG.E.U16 desc[UR36][R10.64+0x1d0], R13 ;  /* 0x0001d00d0a005986 */ /* 0x0001e2000c101524 */
[----:B------:R-:W-:-:S03]  /*2b750*/  F2FP.BF16.F32.PACK_AB R12, RZ, R12 ;  /* 0x0000000cff0c723e */ /* 0x000fc600000010ff */
[----:B------:R-:W5:Y:S01]  /*2b760*/  LDL.LU R154, [R1+0x1f0] ;  /* 0x0001f000019a7983 */ /* 0x000f620000300800 */
[----:B------:R-:W-:-:S03]  /*2b770*/  ISETP.GT.AND P5, PT, R0, 0x80, P0 ;  /* 0x000000800000780c */ /* 0x000fc600007a4270 */
[----:B------:R1:W-:Y:S01]  /*2b780*/  @P4 STG.E.U16 desc[UR36][R10.64+0x1d2], R12 ;  /* 0x0001d20c0a004986 */ /* 0x0003e2000c101524 */
[C---:B------:R-:W-:Y:S02]  /*2b790*/  ISETP.GT.AND P4, PT, R0.reuse, 0x80, P3 ;  /* 0x000000800000780c */ /* 0x040fe40001f84270 */
[----:B------:R-:W-:Y:S01]  /*2b7a0*/  ISETP.GT.AND P0, PT, R0, 0x88, P0 ;  /* 0x000000880000780c */ /* 0x000fe20000704270 */
[-C--:B0-----:R-:W-:Y:S01]  /*2b7b0*/  FMUL R13, R152, R2.reuse ;  /* 0x00000002980d7220 */ /* 0x081fe20000400000 */
[----:B------:R-:W5:Y:S01]  /*2b7c0*/  LDL.LU R153, [R1+0x1f4] ;  /* 0x0001f40001997983 */ /* 0x000f620000300800 */
[----:B-1----:R-:W-:-:S03]  /*2b7d0*/  FMUL R12, R23, R2 ;  /* 0x00000002170c7220 */ /* 0x002fc60000400000 */
[----:B------:R-:W-:Y:S01]  /*2b7e0*/  F2FP.BF16.F32.PACK_AB R13, RZ, R13 ;  /* 0x0000000dff0d723e */ /* 0x000fe200000010ff */
[----:B------:R0:W-:Y:S01]  /*2b7f0*/  @P5 STG.E.U16 desc[UR36][R8.64+0x1e0], R14 ;  /* 0x0001e00e08005986 */ /* 0x0001e2000c101524 */
[----:B------:R-:W-:-:S03]  /*2b800*/  F2FP.BF16.F32.PACK_AB R12, RZ, R12 ;  /* 0x0000000cff0c723e */ /* 0x000fc600000010ff */
[----:B------:R1:W-:Y:S01]  /*2b810*/  @P4 STG.E.U16 desc[UR36][R8.64+0x1e2], R13 ;  /* 0x0001e20d08004986 */ /* 0x0003e2000c101524 */
[----:B------:R-:W-:-:S03]  /*2b820*/  ISETP.GT.AND P3, PT, R0, 0x88, P3 ;  /* 0x000000880000780c */ /* 0x000fc60001f64270 */
[----:B------:R2:W-:Y:S01]  /*2b830*/  @P0 STG.E.U16 desc[UR36][R10.64+0x1e0], R12 ;  /* 0x0001e00c0a000986 */ /* 0x0005e2000c101524 */
[C---:B------:R-:W-:Y:S02]  /*2b840*/  ISETP.GT.AND P0, PT, R0.reuse, 0x80, P2 ;  /* 0x000000800000780c */ /* 0x040fe40001704270 */
[C---:B------:R-:W-:Y:S01]  /*2b850*/  ISETP.GT.AND P4, PT, R0.reuse, 0x80, P1 ;  /* 0x000000800000780c */ /* 0x040fe20000f84270 */
[----:B------:R-:W5:Y:S01]  /*2b860*/  LDL.LU R152, [R1+0x1f8] ;  /* 0x0001f80001987983 */ /* 0x000f620000300800 */
[----:B0-----:R-:W-:Y:S02]  /*2b870*/  F2FP.BF16.F32.PACK_AB R14, RZ, R21 ;  /* 0x00000015ff0e723e */ /* 0x001fe400000010ff */
[----:B------:R-:W-:Y:S01]  /*2b880*/  ISETP.GT.AND P2, PT, R0, 0x88, P2 ;  /* 0x000000880000780c */ /* 0x000fe20001744270 */
[----:B------:R-:W5:Y:S01]  /*2b890*/  LDL.LU R23, [R1+0x1fc] ;  /* 0x0001fc0001177983 */ /* 0x000f620000300800 */
[----:B-1----:R-:W-:Y:S02]  /*2b8a0*/  F2FP.BF16.F32.PACK_AB R13, RZ, R20 ;  /* 0x00000014ff0d723e */ /* 0x002fe400000010ff */
[----:B--2---:R-:W-:Y:S01]  /*2b8b0*/  F2FP.BF16.F32.PACK_AB R12, RZ, R19 ;  /* 0x00000013ff0c723e */ /* 0x004fe200000010ff */
[----:B------:R-:W2:Y:S01]  /*2b8c0*/  LDL.LU R21, [R1+0xa8] ;  /* 0x0000a80001157983 */ /* 0x000ea20000300800 */
[----:B------:R-:W-:-:S02]  /*2b8d0*/  PRMT R19, R14, 0x7610, R19 ;  /* 0x000076100e137816 */ /* 0x000fc40000000013 */
[----:B------:R-:W-:Y:S01]  /*2b8e0*/  F2FP.BF16.F32.PACK_AB R14, RZ, R15 ;  /* 0x0000000fff0e723e */ /* 0x000fe200000010ff */
[----:B------:R-:W3:Y:S04]  /*2b8f0*/  LDL.LU R20, [R1+0xa4] ;  /* 0x0000a40001147983 */ /* 0x000ee80000300800 */
[----:B------:R0:W-:Y:S01]  /*2b900*/  @P3 STG.E.U16 desc[UR36][R10.64+0x1e2], R19 ;  /* 0x0001e2130a003986 */ /* 0x0001e2000c101524 */
[----:B------:R-:W-:-:S03]  /*2b910*/  ISETP.GT.AND P1, PT, R0, 0x88, P1 ;  /* 0x000000880000780c */ /* 0x000fc60000f24270 */
[----:B------:R1:W-:Y:S04]  /*2b920*/  @P0 STG.E.U16 desc[UR36][R8.64+0x1f0], R13 ;  /* 0x0001f00d08000986 */ /* 0x0003e8000c101524 */
[----:B------:R4:W-:Y:S04]  /*2b930*/  @P4 STG.E.U16 desc[UR36][R8.64+0x1f2], R12 ;  /* 0x0001f20c08004986 */ /* 0x0009e8000c101524 */
[----:B0-----:R-:W5:Y:S01]  /*2b940*/  LDL.LU R19, [R1+0xa0] ;  /* 0x0000a00001137983 */ /* 0x001f620000300800 */
[----:B-1----:R-:W-:-:S03]  /*2b950*/  F2FP.BF16.F32.PACK_AB R13, RZ, R22 ;  /* 0x00000016ff0d723e */ /* 0x002fc600000010ff */
[----:B------:R0:W-:Y:S04]  /*2b960*/  @P2 STG.E.U16 desc[UR36][R10.64+0x1f0], R14 ;  /* 0x0001f00e0a002986 */ /* 0x0001e8000c101524 */
[----:B----4-:R-:W4:Y:S01]  /*2b970*/  LDL.LU R12, [R1] ;  /* 0x00000000010c7983 */ /* 0x010f220000300800 */
[----:B------:R-:W-:-:S03]  /*2b980*/  PRMT R15, R13, 0x7610, R15 ;  /* 0x000076100d0f7816 */ /* 0x000fc6000000000f */
[----:B0-----:R-:W2:Y:S04]  /*2b990*/  LDL.LU R14, [R1+0x4] ;  /* 0x00000400010e7983 */ /* 0x001ea80000300800 */
[----:B------:R-:W3:Y:S04]  /*2b9a0*/  LDL.LU R22, [R1+0x9c] ;  /* 0x00009c0001167983 */ /* 0x000ee80000300800 */
[----:B------:R-:W5:Y:S04]  /*2b9b0*/  LDL.LU R13, [R1+0x8] ;  /* 0x00000800010d7983 */ /* 0x000f680000300800 */
[----:B------:R0:W-:Y:S04]  /*2b9c0*/  @P1 STG.E.U16 desc[UR36][R10.64+0x1f2], R15 ;  /* 0x0001f20f0a001986 */ /* 0x0001e8000c101524 */
[----:B0-----:R-:W3:Y:S01]  /*2b9d0*/  LDL.LU R11, [R1+0xc] ;  /* 0x00000c00010b7983 */ /* 0x001ee20000300800 */
[----:B------:R-:W-:-:S02]  /*2b9e0*/  ISETP.GT.AND P5, PT, R3, 0x100, PT ;  /* 0x000001000300780c */ /* 0x000fc40003fa4270 */
[----:B------:R-:W-:Y:S02]  /*2b9f0*/  ISETP.GT.AND P6, PT, R3, 0x101, PT ;  /* 0x000001010300780c */ /* 0x000fe40003fc4270 */
[C---:B------:R-:W-:Y:S02]  /*2ba00*/  ISETP.GT.AND P0, PT, R0.reuse, RZ, P5 ;  /* 0x000000ff0000720c */ /* 0x040fe40002f04270 */
[C---:B------:R-:W-:Y:S02]  /*2ba10*/  ISETP.GT.AND P3, PT, R0.reuse, RZ, P6 ;  /* 0x000000ff0000720c */ /* 0x040fe40003764270 */
[----:B------:R-:W-:Y:S01]  /*2ba20*/  ISETP.GT.AND P2, PT, R0, 0x8, P5 ;  /* 0x000000080000780c */ /* 0x000fe20002f44270 */
[----:B----4-:R-:W-:-:S05]  /*2ba30*/  FMUL R12, R12, R2 ;  /* 0x000000020c0c7220 */ /* 0x010fca0000400000 */
[----:B------:R-:W-:Y:S01]  /*2ba40*/  F2FP.BF16.F32.PACK_AB R12, RZ, R12 ;  /* 0x0000000cff0c723e */ /* 0x000fe200000010ff */
[-C--:B--2---:R-:W-:Y:S01]  /*2ba50*/  FMUL R14, R14, R2.reuse ;  /* 0x000000020e0e7220 */ /* 0x084fe20000400000 */
[----:B-----5:R-:W-:-:S04]  /*2ba60*/  FMUL R13, R13, R2 ;  /* 0x000000020d0d7220 */ /* 0x020fc80000400000 */
[----:B------:R-:W-:Y:S01]  /*2ba70*/  F2FP.BF16.F32.PACK_AB R14, RZ, R14 ;  /* 0x0000000eff0e723e */ /* 0x000fe200000010ff */
[----:B------:R0:W-:Y:S01]  /*2ba80*/  @P0 STG.E.U16 desc[UR36][R4.64+0x200], R12 ;  /* 0x0002000c04000986 */ /* 0x0001e2000c101524 */
[----:B------:R-:W-:-:S03]  /*2ba90*/  F2FP.BF16.F32.PACK_AB R10, RZ, R13 ;  /* 0x0000000dff0a723e */ /* 0x000fc600000010ff */
[----:B------:R1:W-:Y:S04]  /*2baa0*/  @P3 STG.E.U16 desc[UR36][R4.64+0x202], R14 ;  /* 0x0002020e04003986 */ /* 0x0003e8000c101524 */
[----:B------:R-:W2:Y:S01]  /*2bab0*/  LDL.LU R13, [R1+0x10] ;  /* 0x00001000010d7983 */ /* 0x000ea20000300800 */
[----:B0-----:R-:W-:Y:S01]  /*2bac0*/  PRMT R12, R10, 0x7610, R12 ;  /* 0x000076100a0c7816 */ /* 0x001fe2000000000c */
[----:B------:R-:W-:Y:S02]  /*2bad0*/  IMAD.U32 R10, RZ, RZ, UR5 ;  /* 0x00000005ff0a7e24 */ /* 0x000fe4000f8e00ff */
[----:B---3--:R-:W-:Y:S02]  /*2bae0*/  FMUL R11, R11, R2 ;  /* 0x000000020b0b7220 */ /* 0x008fe40000400000 */
[----:B------:R0:W-:Y:S01]  /*2baf0*/  @P2 STG.E.U16 desc[UR36][R6.64+0x200], R12 ;  /* 0x0002000c06002986 */ /* 0x0001e2000c101524 */
[----:B------:R-:W-:-:S02]  /*2bb00*/  IADD3 R10, P1, P2, R10, UR11, R4 ;  /* 0x0000000b0a0a7c10 */ /* 0x000fc4000fa3e004 */
[----:B------:R-:W-:-:S04]  /*2bb10*/  F2FP.BF16.F32.PACK_AB R11, RZ, R11 ;  /* 0x0000000bff0b723e */ /* 0x000fc800000010ff */
[----:B-1----:R-:W-:Y:S01]  /*2bb20*/  PRMT R14, R11, 0x7610, R14 ;  /* 0x000076100b0e7816 */ /* 0x002fe2000000000e */
[----:B0-----:R-:W-:-:S05]  /*2bb30*/  IMAD.U32 R12, RZ, RZ, UR4 ;  /* 0x00000004ff0c7e24 */ /* 0x001fca000f8e00ff */
[----:B------:R-:W-:Y:S02]  /*2bb40*/  IADD3.X R11, R12, UR10, R5, P1, P2 ;  /* 0x0000000a0c0b7c10 */ /* 0x000fe40008fe4405 */
[----:B------:R-:W3:Y:S01]  /*2bb50*/  LDL.LU R12, [R1+0x14] ;  /* 0x00001400010c7983 */ /* 0x000ee20000300800 */
[C---:B------:R-:W-:Y:S02]  /*2bb60*/  ISETP.GT.AND P0, PT, R0.reuse, 0x8, P6 ;  /* 0x000000080000780c */ /* 0x040fe40003704270 */
[C---:B------:R-:W-:Y:S02]  /*2bb70*/  ISETP.GT.AND P4, PT, R3.reuse, 0x108, PT ;  /* 0x000001080300780c */ /* 0x040fe40003f84270 */
[----:B------:R-:W-:Y:S02]  /*2bb80*/  ISETP.GT.AND P3, PT, R3, 0x109, PT ;  /* 0x000001090300780c */ /* 0x000fe40003f64270 */
[----:B------:R-:W-:-:S07]  /*2bb90*/  ISETP.GT.AND P1, PT, R0, RZ, P4 ;  /* 0x000000ff0000720c */ /* 0x000fce0002724270 */
[----:B------:R-:W-:Y:S01]  /*2bba0*/  @P0 STG.E.U16 desc[UR36][R6.64+0x202], R14 ;  /* 0x0002020e06000986 */ /* 0x000fe2000c101524 */
[----:B------:R-:W-:Y:S01]  /*2bbb0*/  ISETP.GT.AND P0, PT, R0, RZ, P3 ;  /* 0x000000ff0000720c */ /* 0x000fe20001f04270 */
[----:B--2---:R-:W-:-:S05]  /*2bbc0*/  FMUL R13, R13, R2 ;  /* 0x000000020d0d7220 */ /* 0x004fca0000400000 */
[----:B------:R-:W-:-:S05]  /*2bbd0*/  F2FP.BF16.F32.PACK_AB R13, RZ, R13 ;  /* 0x0000000dff0d723e */ /* 0x000fca00000010ff */
[----:B------:R0:W-:Y:S04]  /*2bbe0*/  @P1 STG.E.U16 desc[UR36][R4.64+0x210], R13 ;  /* 0x0002100d04001986 */ /* 0x0001e8000c101524 */
[----:B0-----:R-:W2:Y:S01]  /*2bbf0*/  LDL.LU R13, [R1+0x18] ;  /* 0x00001800010d7983 */ /* 0x001ea20000300800 */
[----:B---3--:R-:W-:-:S05]  /*2bc00*/  FMUL R12, R12, R2 ;  /* 0x000000020c0c7220 */ /* 0x008fca0000400000 */
[----:B------:R-:W-:-:S05]  /*2bc10*/  F2FP.BF16.F32.PACK_AB R12, RZ, R12 ;  /* 0x0000000cff0c723e */ /* 0x000fca00000010ff */
[----:B------:R0:W-:Y:S04]  /*2bc20*/  @P0 STG.E.U16 desc[UR36][R4.64+0x212], R12 ;  /* 0x0002120c04000986 */ /* 0x0001e8000c101524 */
[----:B0-----:R-:W3:Y:S01]  /*2bc30*/  LDL.LU R12, [R1+0x1c] ;  /* 0x00001c00010c7983 */ /* 0x001ee20000300800 */
[C---:B------:R-:W-:Y:S02]  /*2bc40*/  ISETP.GT.AND P1, PT, R0.reuse, 0x8, P4 ;  /* 0x000000080000780c */ /* 0x040fe40002724270 */
[----:B------:R-:W-:Y:S01]  /*2bc50*/  ISETP.GT.AND P0, PT, R0, 0x8, P3 ;  /* 0x000000080000780c */ /* 0x000fe20001f04270 */
        /* <DEDUP_REMOVED lines=8> */
[----:B------:R-:W-:-:S04]  /*2bce0*/  ISETP.GT.AND P3, PT, R3, 0x110, PT ;  /* 0x000001100300780c */ /* 0x000fc80003f64270 */
[----:B------:R-:W-:Y:S02]  /*2bcf0*/  ISETP.GT.AND P0, PT, R0, RZ, P3 ;  /* 0x000000ff0000720c */ /* 0x000fe40001f04270 */
[----:B------:R-:W-:Y:S01]  /*2bd00*/  ISETP.GT.AND P2, PT, R3, 0x111, PT ;  /* 0x000001110300780c */ /* 0x000fe20003f44270 */
[-C--:B--2---:R-:W-:Y:S01]  /*2bd10*/  FMUL R13, R13, R2.reuse ;  /* 0x000000020d0d7220 */ /* 0x084fe20000400000 */
[----:B---3--:R-:W-:-:S05]  /*2bd20*/  FMUL R12, R12, R2 ;  /* 0x000000020c0c7220 */ /* 0x008fca0000400000 */
[----:B------:R-:W-:-:S04]  /*2bd30*/  F2FP.BF16.F32.PACK_AB R12, RZ, R12 ;  /* 0x0000000cff0c723e */ /* 0x000fc800000010ff */
[----:B------:R-:W-:-:S05]  /*2bd40*/  PRMT R14, R12, 0x7610, R14 ;  /* 0x000076100c0e7816 */ /* 0x000fca000000000e */
[----:B------:R-:W-:Y:S01]  /*2bd50*/  @P0 STG.E.U16 desc[UR36][R4.64+0x220], R14 ;  /* 0x0002200e04000986 */ /* 0x000fe2000c101524 */
[C---:B------:R-:W-:Y:S02]  /*2bd60*/  ISETP.GT.AND P0, PT, R0.reuse, RZ, P2 ;  /* 0x000000ff0000720c */ /* 0x040fe40001704270 */
[----:B------:R-:W-:Y:S02]  /*2bd70*/  F2FP.BF16.F32.PACK_AB R12, RZ, R13 ;  /* 0x0000000dff0c723e */ /* 0x000fe400000010ff */
[----:B------:R-:W2:Y:S09]  /*2bd80*/  LDL.LU R13, [R1+0x98] ;  /* 0x00009800010d7983 */ /* 0x000eb20000300800 */
[----:B------:R0:W-:Y:S04]  /*2bd90*/  @P0 STG.E.U16 desc[UR36][R4.64+0x222], R12 ;  /* 0x0002220c04000986 */ /* 0x0001e8000c101524 */
[----:B0-----:R-:W3:Y:S01]  /*2bda0*/  LDL.LU R12, [R1+0x28] ;  /* 0x00002800010c7983 */ /* 0x001ee20000300800 */
[----:B------:R-:W-:Y:S01]  /*2bdb0*/  ISETP.GT.AND P0, PT, R0, 0x8, P3 ;  /* 0x000000080000780c */ /* 0x000fe20001f04270 */
[----:B---3--:R-:W-:-:S05]  /*2bdc0*/  FMUL R12, R12, R2 ;  /* 0x000000020c0c7220 */ /* 0x008fca0000400000 */
[----:B------:R-:W-:-:S07]  /*2bdd0*/  F2FP.BF16.F32.PACK_AB R12, RZ, R12 ;  /* 0x0000000cff0c723e */ /* 0x000fce00000010ff */
[----:B------:R0:W-:Y:S04]  /*2bde0*/  @P0 STG.E.U16 desc[UR36][R6.64+0x220], R12 ;  /* 0x0002200c06000986 */ /* 0x0001e8000c101524 */
[----:B0-----:R-:W3:Y:S01]  /*2bdf0*/  LDL.LU R12, [R1+0x2c] ;  /* 0x00002c00010c7983 */ /* 0x001ee20000300800 */
[----:B------:R-:W-:Y:S01]  /*2be00*/  ISETP.GT.AND P0, PT, R0, 0x8, P2 ;  /* 0x000000080000780c */ /* 0x000fe20001704270 */
[----:B---3--:R-:W-:-:S05]  /*2be10*/  FMUL R12, R12, R2 ;  /* 0x000000020c0c7220 */ /* 0x008fca0000400000 */
[----:B------:R-:W-:-:S07]  /*2be20*/  F2FP.BF16.F32.PACK_AB R12, RZ, R12 ;  /* 0x0000000cff0c723e */ /* 0x000fce00000010ff */
[----:B------:R0:W-:Y:S04]  /*2be30*/  @P0 STG.E.U16 desc[UR36][R6.64+0x222], R12 ;  /* 0x0002220c06000986 */ /* 0x0001e8000c101524 */
[----:B0-----:R-:W3:Y:S01]  /*2be40*/  LDL.LU R12, [R1+0x30] ;  /* 0x00003000010c7983 */ /* 0x001ee20000300800 */
[----:B------:R-:W-:-:S04]  /*2be50*/  ISETP.GT.AND P2, PT, R3, 0x118, PT ;  /* 0x000001180300780c */ /* 0x000fc80003f44270 */
[----:B------:R-:W-:Y:S01]  /*2be60*/  ISETP.GT.AND P0, PT, R0, RZ, P2 ;  /* 0x000000ff0000720c */ /* 0x000fe20001704270 */
        /* <DEDUP_REMOVED lines=138> */
[----:B--2---:R-:W-:-:S05]  /*2c710*/  FMUL R13, R13, R2 ;  /* 0x000000020d0d7220 */ /* 0x004fca0000400000 */
[----:B------:R-:W-:Y:S01]  /*2c720*/  F2FP.BF16.F32.PACK_AB R13, RZ, R13 ;  /* 0x0000000dff0d723e */ /* 0x000fe200000010ff */
[----:B---3--:R-:W-:-:S05]  /*2c730*/  FMUL R12, R12, R2 ;  /* 0x000000020c0c7220 */ /* 0x008fca0000400000 */
[----:B------:R-:W-:-:S05]  /*2c740*/  F2FP.BF16.F32.PACK_AB R12, RZ, R12 ;  /* 0x0000000cff0c723e */ /* 0x000fca00000010ff */
[----:B------:R0:W-:Y:S01]  /*2c750*/  @P0 STG.E.U16 desc[UR36][R4.64+0x292], R12 ;  /* 0x0002920c04000986 */ /* 0x0001e2000c101524 */
[----:B------:R-:W-:Y:S02]  /*2c760*/  ISETP.GT.AND P0, PT, R0, 0x8, P2 ;  /* 0x000000080000780c */ /* 0x000fe40001704270 */
[----:B0-----:R-:W-:Y:S01]  /*2c770*/  PRMT R12, R13, 0x7610, R12 ;  /* 0x000076100d0c7816 */ /* 0x001fe2000000000c */
[----:B------:R-:W-:-:S10]  /*2c780*/  FMUL R13, R22, R2 ;  /* 0x00000002160d7220 */ /* 0x000fd40000400000 */
[----:B------:R0:W-:Y:S01]  /*2c790*/  @P0 STG.E.U16 desc[UR36][R6.64+0x290], R12 ;  /* 0x0002900c06000986 */ /* 0x0001e2000c101524 */
[----:B------:R-:W-:Y:S02]  /*2c7a0*/  ISETP.GT.AND P0, PT, R0, 0x8, P1 ;  /* 0x000000080000780c */ /* 0x000fe40000f04270 */
[----:B------:R-:W-:Y:S02]  /*2c7b0*/  F2FP.BF16.F32.PACK_AB R13, RZ, R13 ;  /* 0x0000000dff0d723e */ /* 0x000fe400000010ff */
[----:B------:R-:W-:Y:S02]  /*2c7c0*/  ISETP.GT.AND P2, PT, R3, 0x150, PT ;  /* 0x000001500300780c */ /* 0x000fe40003f44270 */
[----:B0-----:R-:W-:Y:S01]  /*2c7d0*/  PRMT R12, R13, 0x7610, R12 ;  /* 0x000076100d0c7816 */ /* 0x001fe2000000000c */
[----:B------:R-:W-:-:S06]  /*2c7e0*/  FMUL R13, R19, R2 ;  /* 0x00000002130d7220 */ /* 0x000fcc0000400000 */
[----:B------:R0:W-:Y:S01]  /*2c7f0*/  @P0 STG.E.U16 desc[UR36][R6.64+0x292], R12 ;  /* 0x0002920c06000986 */ /* 0x0001e2000c101524 */
[----:B------:R-:W-:Y:S02]  /*2c800*/  ISETP.GT.AND P0, PT, R0, RZ, P2 ;  /* 0x000000ff0000720c */ /* 0x000fe40001704270 */
[----:B------:R-:W-:Y:S02]  /*2c810*/  F2FP.BF16.F32.PACK_AB R13, RZ, R13 ;  /* 0x0000000dff0d723e */ /* 0x000fe400000010ff */
[----:B------:R-:W-:Y:S02]  /*2c820*/  ISETP.GT.AND P1, PT, R3, 0x151, PT ;  /* 0x000001510300780c */ /* 0x000fe40003f24270 */
[----:B------:R-:W-:Y:S01]  /*2c830*/  PRMT R14, R13, 0x7610, R14 ;  /* 0x000076100d0e7816 */ /* 0x000fe2000000000e */
[----:B------:R-:W-:-:S06]  /*2c840*/  FMUL R13, R20, R2 ;  /* 0x00000002140d7220 */ /* 0x000fcc0000400000 */
[----:B------:R1:W-:Y:S01]  /*2c850*/  @P0 STG.E.U16 desc[UR36][R4.64+0x2a0], R14 ;  /* 0x0002a00e04000986 */ /* 0x0003e2000c101524 */
[----:B------:R-:W-:Y:S02]  /*2c860*/  ISETP.GT.AND P0, PT, R0, RZ, P1 ;  /* 0x000000ff0000720c */ /* 0x000fe40000f04270 */
[----:B------:R-:W-:Y:S01]  /*2c870*/  F2FP.BF16.F32.PACK_AB R13, RZ, R13 ;  /* 0x0000000dff0d723e */ /* 0x000fe200000010ff */
[----:B0-----:R-:W-:-:S05]  /*2c880*/  FMUL R12, R21, R2 ;  /* 0x00000002150c7220 */ /* 0x001fca0000400000 */
[----:B------:R-:W-:-:S05]  /*2c890*/  F2FP.BF16.F32.PACK_AB R12, RZ, R12 ;  /* 0x0000000cff0c723e */ /* 0x000fca00000010ff */
[----:B------:R0:W-:Y:S01]  /*2c8a0*/  @P0 STG.E.U16 desc[UR36][R4.64+0x2a2], R13 ;  /* 0x0002a20d04000986 */ /* 0x0001e2000c101524 */
[----:B------:R-:W-:Y:S02]  /*2c8b0*/  ISETP.GT.AND P0, PT, R0, 0x8, P2 ;  /* 0x000000080000780c */ /* 0x000fe40001704270 */
[----:B------:R-:W-:Y:S01]  /*2c8c0*/  PRMT R15, R12, 0x7610, R15 ;  /* 0x000076100c0f7816 */ /* 0x000fe2000000000f */
[----:B------:R-:W-:-:S05]  /*2c8d0*/  FMUL R12, R235, R2 ;  /* 0x00000002eb0c7220 */ /* 0x000fca0000400000 */
[----:B------:R-:W-:-:S05]  /*2c8e0*/  F2FP.BF16.F32.PACK_AB R12, RZ, R12 ;  /* 0x0000000cff0c723e */ /* 0x000fca00000010ff */
[----:B------:R2:W-:Y:S01]  /*2c8f0*/  @P0 STG.E.U16 desc[UR36][R6.64+0x2a0], R15 ;  /* 0x0002a00f06000986 */ /* 0x0005e2000c101524 */
[----:B------:R-:W-:Y:S02]  /*2c900*/  ISETP.GT.AND P0, PT, R0, 0x8, P1 ;  /* 0x000000080000780c */ /* 0x000fe40000f04270 */
[----:B-1----:R-:W-:Y:S02]  /*2c910*/  PRMT R14, R12, 0x7610, R14 ;  /* 0x000076100c0e7816 */ /* 0x002fe4000000000e */
[----:B------:R-:W-:Y:S01]  /*2c920*/  ISETP.GT.AND P2, PT, R3, 0x158, PT ;  /* 0x000001580300780c */ /* 0x000fe20003f44270 */
[----:B------:R-:W-:-:S08]  /*2c930*/  FMUL R12, R234, R2 ;  /* 0x00000002ea0c7220 */ /* 0x000fd00000400000 */
[----:B------:R1:W-:Y:S01]  /*2c940*/  @P0 STG.E.U16 desc[UR36][R6.64+0x2a2], R14 ;  /* 0x0002a20e06000986 */ /* 0x0003e2000c101524 */
[----:B------:R-:W-:Y:S02]  /*2c950*/  ISETP.GT.AND P0, PT, R0, RZ, P2 ;  /* 0x000000ff0000720c */ /* 0x000fe40001704270 */
[----:B------:R-:W-:Y:S02]  /*2c960*/  F2FP.BF16.F32.PACK_AB R12, RZ, R12 ;  /* 0x0000000cff0c723e */ /* 0x000fe400000010ff */
[----:B------:R-:W-:Y:S02]  /*2c970*/  ISETP.GT.AND P1, PT, R3, 0x159, PT ;  /* 0x000001590300780c */ /* 0x000fe40003f24270 */
[----:B0-----:R-:W-:Y:S01]  /*2c980*/  PRMT R13, R12, 0x7610, R13 ;  /* 0x000076100c0d7816 */ /* 0x001fe2000000000d */
[----:B------:R-:W-:-:S06]  /*2c990*/  FMUL R12, R233, R2 ;  /* 0x00000002e90c7220 */ /* 0x000fcc0000400000 */
[----:B------:R0:W-:Y:S01]  /*2c9a0*/  @P0 STG.E.U16 desc[UR36][R4.64+0x2b0], R13 ;  /* 0x0002b00d04000986 */ /* 0x0001e2000c101524 */
[----:B------:R-:W-:Y:S02]  /*2c9b0*/  ISETP.GT.AND P0, PT, R0, RZ, P1 ;  /* 0x000000ff0000720c */ /* 0x000fe40000f04270 */
[----:B------:R-:W-:-:S04]  /*2c9c0*/  F2FP.BF16.F32.PACK_AB R12, RZ, R12 ;  /* 0x0000000cff0c723e */ /* 0x000fc800000010ff */
[----:B--2---:R-:W-:Y:S01]  /*2c9d0*/  PRMT R15, R12, 0x7610, R15 ;  /* 0x000076100c0f7816 */ /* 0x004fe2000000000f */
[----:B------:R-:W-:-:S06]  /*2c9e0*/  FMUL R12, R232, R2 ;  /* 0x00000002e80c7220 */ /* 0x000fcc0000400000 */
[----:B------:R2:W-:Y:S01]  /*2c9f0*/  @P0 STG.E.U16 desc[UR36][R4.64+0x2b2], R15 ;  /* 0x0002b20f04000986 */ /* 0x0005e2000c101524 */
[----:B------:R-:W-:Y:S02]  /*2ca00*/  ISETP.GT.AND P0, PT, R0, 0x8, P2 ;  /* 0x000000080000780c */ /* 0x000fe40001704270 */
[----:B------:R-:W-:-:S04]  /*2ca10*/  F2FP.BF16.F32.PACK_AB R12, RZ, R12 ;  /* 0x0000000cff0c723e */ /* 0x000fc800000010ff */
[----:B-1----:R-:W-:Y:S01]  /*2ca20*/  PRMT R14, R12, 0x7610, R14 ;  /* 0x000076100c0e7816 */ /* 0x002fe2000000000e */
[----:B------:R-:W-:-:S06]  /*2ca30*/  FMUL R12, R231, R2 ;  /* 0x00000002e70c7220 */ /* 0x000fcc0000400000 */
        /* <DEDUP_REMOVED lines=10> */
[----:B--2---:R-:W-:Y:S01]  /*2cae0*/  PRMT R15, R12, 0x7610, R15 ;  /* 0x000076100c0f7816 */ /* 0x004fe2000000000f */
[----:B------:R-:W-:-:S06]  /*2caf0*/  FMUL R12, R229, R2 ;  /* 0x00000002e50c7220 */ /* 0x000fcc0000400000 */
[----:B------:R2:W-:Y:S01]  /*2cb00*/  @P0 STG.E.U16 desc[UR36][R4.64+0x2c0], R15 ;  /* 0x0002c00f04000986 */ /* 0x0005e2000c101524 */
[----:B------:R-:W-:Y:S02]  /*2cb10*/  ISETP.GT.AND P0, PT, R0, RZ, P1 ;  /* 0x000000ff0000720c */ /* 0x000fe40000f04270 */
[----:B------:R-:W-:-:S04]  /*2cb20*/  F2FP.BF16.F32.PACK_AB R12, RZ, R12 ;  /* 0x0000000cff0c723e */ /* 0x000fc800000010ff */
[----:B-1----:R-:W-:Y:S01]  /*2cb30*/  PRMT R14, R12, 0x7610, R14 ;  /* 0x000076100c0e7816 */ /* 0x002fe2000000000e */
[----:B------:R-:W-:-:S06]  /*2cb40*/  FMUL R12, R228, R2 ;  /* 0x00000002e40c7220 */ /* 0x000fcc0000400000 */
[----:B------:R1:W-:Y:S01]  /*2cb50*/  @P0 STG.E.U16 desc[UR36][R4.64+0x2c2], R14 ;  /* 0x0002c20e04000986 */ /* 0x0003e2000c101524 */
[----:B------:R-:W-:Y:S02]  /*2cb60*/  ISETP.GT.AND P0, PT, R0, 0x8, P2 ;  /* 0x000000080000780c */ /* 0x000fe40001704270 */
[----:B------:R-:W-:-:S04]  /*2cb70*/  F2FP.BF16.F32.PACK_AB R12, RZ, R12 ;  /* 0x0000000cff0c723e */ /* 0x000fc800000010ff */
[----:B0-----:R-:W-:Y:S01]  /*2cb80*/  PRMT R13, R12, 0x7610, R13 ;  /* 0x000076100c0d7816 */ /* 0x001fe2000000000d */
[----:B------:R-:W-:-:S06]  /*2cb90*/  FMUL R12, R227, R2 ;  /* 0x00000002e30c7220 */ /* 0x000fcc0000400000 */
[----:B------:R0:W-:Y:S01]  /*2cba0*/  @P0 STG.E.U16 desc[UR36][R6.64+0x2c0], R13 ;  /* 0x0002c00d06000986 */ /* 0x0001e2000c101524 */
[----:B------:R-:W-:Y:S02]  /*2cbb0*/  ISETP.GT.AND P0, PT, R0, 0x8, P1 ;  /* 0x000000080000780c */ /* 0x000fe40000f04270 */
[----:B------:R-:W-:Y:S02]  /*2cbc0*/  F2FP.BF16.F32.PACK_AB R12, RZ, R12 ;  /* 0x0000000cff0c723e */ /* 0x000fe400000010ff */
[----:B------:R-:W-:Y:S02]  /*2cbd0*/  ISETP.GT.AND P2, PT, R3, 0x168, PT ;  /* 0x000001680300780c */ /* 0x000fe40003f44270 */
[----:B--2---:R-:W-:Y:S01]  /*2cbe0*/  PRMT R15, R12, 0x7610, R15 ;  /* 0x000076100c0f7816 */ /* 0x004fe2000000000f */
[----:B------:R-:W-:-:S06]  /*2cbf0*/  FMUL R12, R226, R2 ;  /* 0x00000002e20c7220 */ /* 0x000fcc0000400000 */
[----:B------:R2:W-:Y:S01]  /*2cc00*/  @P0 STG.E.U16 desc[UR36][R6.64+0x2c2], R15 ;  /* 0x0002c20f06000986 */ /* 0x0005e2000c101524 */
[----:B------:R-:W-:Y:S02]  /*2cc10*/  ISETP.GT.AND P0, PT, R0, RZ, P2 ;  /* 0x000000ff0000720c */ /* 0x000fe40001704270 */
[----:B------:R-:W-:Y:S02]  /*2cc20*/  F2FP.BF16.F32.PACK_AB R12, RZ, R12 ;  /* 0x0000000cff0c723e */ /* 0x000fe400000010ff */
[----:B------:R-:W-:Y:S02]  /*2cc30*/  ISETP.GT.AND P1, PT, R3, 0x169, PT ;  /* 0x000001690300780c */ /* 0x000fe40003f24270 */
[----:B-1----:R-:W-:Y:S01]  /*2cc40*/  PRMT R14, R12, 0x7610, R14 ;  /* 0x000076100c0e7816 */ /* 0x002fe2000000000e */
[----:B------:R-:W-:-:S06]  /*2cc50*/  FMUL R12, R225, R2 ;  /* 0x00000002e10c7220 */ /* 0x000fcc0000400000 */
[----:B------:R1:W-:Y:S01]  /*2cc60*/  @P0 STG.E.U16 desc[UR36][R4.64+0x2d0], R14 ;  /* 0x0002d00e04000986 */ /* 0x0003e2000c101524 */
[----:B------:R-:W-:Y:S02]  /*2cc70*/  ISETP.GT.AND P0, PT, R0, RZ, P1 ;  /* 0x000000ff0000720c */ /* 0x000fe40000f04270 */
[----:B------:R-:W-:-:S04]  /*2cc80*/  F2FP.BF16.F32.PACK_AB R12, RZ, R12 ;  /* 0x0000000cff0c723e */ /* 0x000fc800000010ff */
[----:B0-----:R-:W-:Y:S01]  /*2cc90*/  PRMT R13, R12, 0x7610, R13 ;  /* 0x000076100c0d7816 */ /* 0x001fe2000000000d */
[----:B------:R-:W-:-:S06]  /*2cca0*/  FMUL R12, R224, R2 ;  /* 0x00000002e00c7220 */ /* 0x000fcc0000400000 */
[----:B------:R0:W-:Y:S01]  /*2ccb0*/  @P0 STG.E.U16 desc[UR36][R4.64+0x2d2], R13 ;  /* 0x0002d20d04000986 */ /* 0x0001e2000c101524 */
[----:B------:R-:W-:Y:S02]  /*2ccc0*/  ISETP.GT.AND P0, PT, R0, 0x8, P2 ;  /* 0x000000080000780c */ /* 0x000fe40001704270 */
[----:B------:R-:W-:-:S04]  /*2ccd0*/  F2FP.BF16.F32.PACK_AB R12, RZ, R12 ;  /* 0x0000000cff0c723e */ /* 0x000fc800000010ff */
[----:B--2---:R-:W-:Y:S01]  /*2cce0*/  PRMT R15, R12, 0x7610, R15 ;  /* 0x000076100c0f7816 */ /* 0x004fe2000000000f */
[----:B------:R-:W-:-:S06]  /*2ccf0*/  FMUL R12, R223, R2 ;  /* 0x00000002df0c7220 */ /* 0x000fcc0000400000 */
[----:B------:R2:W-:Y:S01]  /*2cd00*/  @P0 STG.E.U16 desc[UR36][R6.64+0x2d0], R15 ;  /* 0x0002d00f06000986 */ /* 0x0005e2000c101524 */
[----:B------:R-:W-:Y:S02]  /*2cd10*/  ISETP.GT.AND P0, PT, R0, 0x8, P1 ;  /* 0x000000080000780c */ /* 0x000fe40000f04270 */
[----:B------:R-:W-:Y:S02]  /*2cd20*/  F2FP.BF16.F32.PACK_AB R12, RZ, R12 ;  /* 0x0000000cff0c723e */ /* 0x000fe400000010ff */
[----:B------:R-:W-:Y:S02]  /*2cd30*/  ISETP.GT.AND P2, PT, R3, 0x170, PT ;  /* 0x000001700300780c */ /* 0x000fe40003f44270 */
[----:B-1----:R-:W-:Y:S01]  /*2cd40*/  PRMT R14, R12, 0x7610, R14 ;  /* 0x000076100c0e7816 */ /* 0x002fe2000000000e */
[----:B------:R-:W-:-:S06]  /*2cd50*/  FMUL R12, R222, R2 ;  /* 0x00000002de0c7220 */ /* 0x000fcc0000400000 */
        /* <DEDUP_REMOVED lines=352> */
[----:B------:R-:W-:-:S04]  /*2e360*/  ISETP.GT.AND P0, PT, R3, 0x1f0, PT ;  /* 0x000001f00300780c */ /* 0x000fc80003f04270 */
        /* <DEDUP_REMOVED lines=26> */
[----:B------:R-:W-:Y:S01]  /*2e510*/  @P1 STG.E.U16 desc[UR36][R4.64+0x3f0], R14 ;  /* 0x0003f00e04001986 */ /* 0x000fe2000c101524 */
[----:B------:R-:W-:-:S04]  /*2e520*/  ISETP.GT.AND P1, PT, R3, 0x1f9, PT ;  /* 0x000001f90300780c */ /* 0x000fc80003f24270 */
[----:B------:R-:W-:Y:S02]  /*2e530*/  ISETP.GT.AND P6, PT, R0, RZ, P1 ;  /* 0x000000ff0000720c */ /* 0x000fe40000fc4270 */
[----:B------:R-:W-:-:S04]  /*2e540*/  F2FP.BF16.F32.PACK_AB R12, RZ, R12 ;  /* 0x0000000cff0c723e */ /* 0x000fc800000010ff */
[----:B0-----:R-:W-:Y:S01]  /*2e550*/  PRMT R13, R12, 0x7610, R13 ;  /* 0x000076100c0d7816 */ /* 0x001fe2000000000d */
[----:B------:R-:W-:-:S06]  /*2e560*/  FMUL R12, R152, R2 ;  /* 0x00000002980c7220 */ /* 0x000fcc0000400000 */
[----:B------:R0:W-:Y:S01]  /*2e570*/  @P6 STG.E.U16 desc[UR36][R4.64+0x3f2], R13 ;  /* 0x0003f20d04006986 */ /* 0x0001e2000c101524 */
[----:B------:R-:W-:Y:S02]  /*2e580*/  ISETP.GT.AND P6, PT, R0, 0x8, P2 ;  /* 0x000000080000780c */ /* 0x000fe400017c4270 */
[----:B------:R-:W-:-:S04]  /*2e590*/  F2FP.BF16.F32.PACK_AB R12, RZ, R12 ;  /* 0x0000000cff0c723e */ /* 0x000fc800000010ff */
[----:B--2---:R-:W-:-:S07]  /*2e5a0*/  PRMT R15, R12, 0x7610, R15 ;  /* 0x000076100c0f7816 */ /* 0x004fce000000000f */
[----:B0-----:R-:W-:Y:S02]  /*2e5b0*/  @P6 IMAD.MOV.U32 R4, RZ, RZ, R6 ;  /* 0x000000ffff046224 */ /* 0x001fe400078e0006 */
[----:B------:R-:W-:Y:S02]  /*2e5c0*/  @P6 IMAD.MOV.U32 R5, RZ, RZ, R7 ;  /* 0x000000ffff056224 */ /* 0x000fe400078e0007 */
[----:B------:R-:W-:-:S03]  /*2e5d0*/  FMUL R12, R23, R2 ;  /* 0x00000002170c7220 */ /* 0x000fc60000400000 */
[----:B------:R0:W-:Y:S01]  /*2e5e0*/  @P6 STG.E.U16 desc[UR36][R4.64+0x3f0], R15 ;  /* 0x0003f00f04006986 */ /* 0x0001e2000c101524 */
[----:B------:R-:W-:Y:S02]  /*2e5f0*/  ISETP.GT.AND P6, PT, R0, 0x8, P1 ;  /* 0x000000080000780c */ /* 0x000fe40000fc4270 */
[----:B------:R-:W-:Y:S01]  /*2e600*/  F2FP.BF16.F32.PACK_AB R12, RZ, R12 ;  /* 0x0000000cff0c723e */ /* 0x000fe200000010ff */
[----:B------:R-:W-:-:S10]  /*2e610*/  FMUL R24, R24, R2 ;  /* 0x0000000218187220 */ /* 0x000fd40000400000 */
[----:B------:R1:W-:Y:S01]  /*2e620*/  @P6 STG.E.U16 desc[UR36][R6.64+0x3f2], R12 ;  /* 0x0003f20c06006986 */ /* 0x0003e2000c101524 */
[----:B------:R-:W-:-:S04]  /*2e630*/  ISETP.GT.AND P6, PT, R3, 0x100, PT ;  /* 0x000001000300780c */ /* 0x000fc80003fc4270 */
[----:B------:R-:W-:Y:S02]  /*2e640*/  ISETP.GT.AND P6, PT, R0, 0x80, P6 ;  /* 0x000000800000780c */ /* 0x000fe400037c4270 */
[----:B------:R-:W-:Y:S01]  /*2e650*/  F2FP.BF16.F32.PACK_AB R24, RZ, R24 ;  /* 0x00000018ff18723e */ /* 0x000fe200000010ff */
[----:B------:R-:W-:-:S10]  /*2e660*/  FMUL R25, R25, R2 ;  /* 0x0000000219197220 */ /* 0x000fd40000400000 */
[----:B------:R1:W-:Y:S01]  /*2e670*/  @P6 STG.E.U16 desc[UR36][R8.64+0x200], R24 ;  /* 0x0002001808006986 */ /* 0x0003e2000c101524 */
[----:B------:R-:W-:-:S04]  /*2e680*/  ISETP.GT.AND P6, PT, R3, 0x101, PT ;  /* 0x000001010300780c */ /* 0x000fc80003fc4270 */
[----:B------:R-:W-:Y:S02]  /*2e690*/  ISETP.GT.AND P6, PT, R0, 0x80, P6 ;  /* 0x000000800000780c */ /* 0x000fe400037c4270 */
[----:B------:R-:W-:-:S11]  /*2e6a0*/  F2FP.BF16.F32.PACK_AB R25, RZ, R25 ;  /* 0x00000019ff19723e */ /* 0x000fd600000010ff */
[----:B------:R1:W-:Y:S01]  /*2e6b0*/  @P6 STG.E.U16 desc[UR36][R8.64+0x202], R25 ;  /* 0x0002021908006986 */ /* 0x0003e2000c101524 */
[----:B0-----:R-:W-:-:S04]  /*2e6c0*/  IADD3 R4, P6, R8, UR5, RZ ;  /* 0x0000000508047c10 */ /* 0x001fc8000ffde0ff */
[----:B------:R-:W-:Y:S02]  /*2e6d0*/  IADD3.X R5, R9, UR4, RZ, P6, !PT ;  /* 0x0000000409057c10 */ /* 0x000fe4000b7fe4ff */
[----:B------:R-:W-:Y:S01]  /*2e6e0*/  ISETP.GT.AND P6, PT, R3, 0x100, PT ;  /* 0x000001000300780c */ /* 0x000fe20003fc4270 */
[----:B------:R-:W-:-:S03]  /*2e6f0*/  FMUL R26, R26, R2 ;  /* 0x000000021a1a7220 */ /* 0x000fc60000400000 */
        /* <DEDUP_REMOVED lines=569> */
[C---:B------:R-:W-:Y:S02]  /*30a90*/  ISETP.GT.AND P6, PT, R0.reuse, 0x80, P5 ;  /* 0x000000800000780c */ /* 0x040fe40002fc4270 */
[----:B------:R-:W-:Y:S02]  /*30aa0*/  F2FP.BF16.F32.PACK_AB R140, RZ, R140 ;  /* 0x0000008cff8c723e */ /* 0x000fe400000010ff */
[----:B------:R-:W-:Y:S01]  /*30ab0*/  ISETP.GT.AND P5, PT, R0, 0x88, P5 ;  /* 0x000000880000780c */ /* 0x000fe20002fa4270 */
[-C--:B------:R-:W-:Y:S01]  /*30ac0*/  FMUL R141, R141, R2.reuse ;  /* 0x000000028d8d7220 */ /* 0x080fe20000400000 */
[-C--:B------:R-:W-:Y:S01]  /*30ad0*/  FMUL R142, R142, R2.reuse ;  /* 0x000000028e8e7220 */ /* 0x080fe20000400000 */
[----:B------:R-:W-:-:S06]  /*30ae0*/  FMUL R143, R143, R2 ;  /* 0x000000028f8f7220 */ /* 0x000fcc0000400000 */
[----:B------:R1:W-:Y:S01]  /*30af0*/  @P6 STG.E.U16 desc[UR36][R8.64+0x3d0], R140 ;  /* 0x0003d08c08006986 */ /* 0x0003e2000c101524 */
[C---:B------:R-:W-:Y:S02]  /*30b00*/  ISETP.GT.AND P6, PT, R0.reuse, 0x80, P4 ;  /* 0x000000800000780c */ /* 0x040fe400027c4270 */
[----:B------:R-:W-:Y:S02]  /*30b10*/  ISETP.GT.AND P4, PT, R0, 0x88, P4 ;  /* 0x000000880000780c */ /* 0x000fe40002784270 */
[----:B------:R-:W-:Y:S02]  /*30b20*/  F2FP.BF16.F32.PACK_AB R141, RZ, R141 ;  /* 0x0000008dff8d723e */ /* 0x000fe400000010ff */
[----:B------:R-:W-:Y:S02]  /*30b30*/  F2FP.BF16.F32.PACK_AB R142, RZ, R142 ;  /* 0x0000008eff8e723e */ /* 0x000fe400000010ff */
[----:B------:R-:W-:-:S05]  /*30b40*/  F2FP.BF16.F32.PACK_AB R143, RZ, R143 ;  /* 0x0000008fff8f723e */ /* 0x000fca00000010ff */
[----:B------:R1:W-:Y:S04]  /*30b50*/  @P6 STG.E.U16 desc[UR36][R8.64+0x3d2], R141 ;  /* 0x0003d28d08006986 */ /* 0x0003e8000c101524 */
[----:B------:R1:W-:Y:S01]  /*30b60*/  @P5 STG.E.U16 desc[UR36][R4.64+0x3d0], R142 ;  /* 0x0003d08e04005986 */ /* 0x0003e2000c101524 */
[----:B------:R-:W-:-:S03]  /*30b70*/  ISETP.GT.AND P5, PT, R0, 0x80, P0 ;  /* 0x000000800000780c */ /* 0x000fc600007a4270 */
[----:B------:R1:W-:Y:S01]  /*30b80*/  @P4 STG.E.U16 desc[UR36][R4.64+0x3d2], R143 ;  /* 0x0003d28f04004986 */ /* 0x0003e2000c101524 */
[----:B------:R-:W-:Y:S01]  /*30b90*/  ISETP.GT.AND P4, PT, R0, 0x80, P3 ;  /* 0x000000800000780c */ /* 0x000fe20001f84270 */
[-C--:B------:R-:W-:Y:S01]  /*30ba0*/  FMUL R144, R144, R2.reuse ;  /* 0x0000000290907220 */ /* 0x080fe20000400000 */
[----:B------:R-:W-:-:S04]  /*30bb0*/  FMUL R145, R145, R2 ;  /* 0x0000000291917220 */ /* 0x000fc80000400000 */
[----:B------:R-:W-:Y:S02]  /*30bc0*/  F2FP.BF16.F32.PACK_AB R144, RZ, R144 ;  /* 0x00000090ff90723e */ /* 0x000fe400000010ff */
[----:B------:R-:W-:Y:S02]  /*30bd0*/  F2FP.BF16.F32.PACK_AB R145, RZ, R145 ;  /* 0x00000091ff91723e */ /* 0x000fe400000010ff */
[C---:B------:R-:W-:Y:S01]  /*30be0*/  ISETP.GT.AND P0, PT, R0.reuse, 0x88, P0 ;  /* 0x000000880000780c */ /* 0x040fe20000704270 */
[----:B------:R1:W-:Y:S01]  /*30bf0*/  @P5 STG.E.U16 desc[UR36][R8.64+0x3e0], R144 ;  /* 0x0003e09008005986 */ /* 0x0003e2000c101524 */
[C---:B------:R-:W-:Y:S02]  /*30c00*/  ISETP.GT.AND P3, PT, R0.reuse, 0x88, P3 ;  /* 0x000000880000780c */ /* 0x040fe40001f64270 */
[C---:B------:R-:W-:Y:S01]  /*30c10*/  ISETP.GT.AND P5, PT, R0.reuse, 0x80, P2 ;  /* 0x000000800000780c */ /* 0x040fe200017a4270 */
[----:B------:R1:W-:Y:S01]  /*30c20*/  @P4 STG.E.U16 desc[UR36][R8.64+0x3e2], R145 ;  /* 0x0003e29108004986 */ /* 0x0003e2000c101524 */
[----:B------:R-:W-:Y:S01]  /*30c30*/  ISETP.GT.AND P4, PT, R0, 0x80, P1 ;  /* 0x000000800000780c */ /* 0x000fe20000f84270 */
[-C--:B------:R-:W-:Y:S01]  /*30c40*/  FMUL R146, R146, R2.reuse ;  /* 0x0000000292927220 */ /* 0x080fe20000400000 */
[C---:B------:R-:W-:Y:S01]  /*30c50*/  ISETP.GT.AND P2, PT, R0.reuse, 0x88, P2 ;  /* 0x000000880000780c */ /* 0x040fe20001744270 */
[-C--:B------:R-:W-:Y:S01]  /*30c60*/  FMUL R147, R147, R2.reuse ;  /* 0x0000000293937220 */ /* 0x080fe20000400000 */
[----:B------:R-:W-:Y:S01]  /*30c70*/  ISETP.GT.AND P1, PT, R0, 0x88, P1 ;  /* 0x000000880000780c */ /* 0x000fe20000f24270 */
[-C--:B------:R-:W-:Y:S01]  /*30c80*/  FMUL R148, R148, R2.reuse ;  /* 0x0000000294947220 */ /* 0x080fe20000400000 */
[-C--:B------:R-:W-:Y:S01]  /*30c90*/  FMUL R149, R149, R2.reuse ;  /* 0x0000000295957220 */ /* 0x080fe20000400000 */
[-C--:B------:R-:W-:Y:S01]  /*30ca0*/  FMUL R150, R150, R2.reuse ;  /* 0x0000000296967220 */ /* 0x080fe20000400000 */
[----:B------:R-:W-:Y:S01]  /*30cb0*/  FMUL R151, R151, R2 ;  /* 0x0000000297977220 */ /* 0x000fe20000400000 */
[----:B------:R-:W-:-:S02]  /*30cc0*/  F2FP.BF16.F32.PACK_AB R146, RZ, R146 ;  /* 0x00000092ff92723e */ /* 0x000fc400000010ff */
[----:B------:R-:W-:Y:S02]  /*30cd0*/  F2FP.BF16.F32.PACK_AB R147, RZ, R147 ;  /* 0x00000093ff93723e */ /* 0x000fe400000010ff */
[----:B------:R-:W-:Y:S02]  /*30ce0*/  F2FP.BF16.F32.PACK_AB R148, RZ, R148 ;  /* 0x00000094ff94723e */ /* 0x000fe400000010ff */
[----:B------:R-:W-:Y:S02]  /*30cf0*/  F2FP.BF16.F32.PACK_AB R149, RZ, R149 ;  /* 0x00000095ff95723e */ /* 0x000fe400000010ff */
[----:B------:R-:W-:Y:S02]  /*30d00*/  F2FP.BF16.F32.PACK_AB R150, RZ, R150 ;  /* 0x00000096ff96723e */ /* 0x000fe400000010ff */
[----:B------:R-:W-:Y:S01]  /*30d10*/  F2FP.BF16.F32.PACK_AB R151, RZ, R151 ;  /* 0x00000097ff97723e */ /* 0x000fe200000010ff */
[----:B------:R1:W-:Y:S04]  /*30d20*/  @P0 STG.E.U16 desc[UR36][R4.64+0x3e0], R146 ;  /* 0x0003e09204000986 */ /* 0x0003e8000c101524 */
[----:B------:R1:W-:Y:S04]  /*30d30*/  @P3 STG.E.U16 desc[UR36][R4.64+0x3e2], R147 ;  /* 0x0003e29304003986 */ /* 0x0003e8000c101524 */
[----:B------:R1:W-:Y:S04]  /*30d40*/  @P5 STG.E.U16 desc[UR36][R8.64+0x3f0], R148 ;  /* 0x0003f09408005986 */ /* 0x0003e8000c101524 */
[----:B------:R1:W-:Y:S04]  /*30d50*/  @P4 STG.E.U16 desc[UR36][R8.64+0x3f2], R149 ;  /* 0x0003f29508004986 */ /* 0x0003e8000c101524 */
[----:B------:R1:W-:Y:S04]  /*30d60*/  @P2 STG.E.U16 desc[UR36][R4.64+0x3f0], R150 ;  /* 0x0003f09604002986 */ /* 0x0003e8000c101524 */
[----:B------:R1:W-:Y:S02]  /*30d70*/  @P1 STG.E.U16 desc[UR36][R4.64+0x3f2], R151 ;  /* 0x0003f29704001986 */ /* 0x0003e4000c101524 */
.L_x_1048:
[----:B------:R-:W-:Y:S05]  /*30d80*/  BSYNC B0 ;  /* 0x0000000000007941 */ /* 0x000fea0003800000 */
.L_x_28:
[----:B-1----:R-:W2:Y:S04]  /*30d90*/  LDL.LU R5, [R1+0x600] ;  /* 0x0006000001057983 */ /* 0x002ea80000300800 */
[----:B0-----:R-:W2:Y:S01]  /*30da0*/  LDL.LU R4, [R1+0x604] ;  /* 0x0006040001047983 */ /* 0x001ea20000300800 */
[----:B------:R-:W-:Y:S01]  /*30db0*/  ULDC UR4, c[0x0][0xc] ;  /* 0x0000030000047ab9 */ /* 0x000fe20000000800 */
[----:B------:R-:W-:Y:S01]  /*30dc0*/  ULDC UR5, c[0x0][0x10] ;  /* 0x0000040000057ab9 */ /* 0x000fe20000000800 */
[----:B------:R-:W2:Y:S01]  /*30dd0*/  LDC R3, c[0x0][0x14] ;  /* 0x00000500ff037b82 */ /* 0x000ea20000000800 */
[----:B------:R-:W-:Y:S01]  /*30de0*/  UIMAD.WIDE.U32 UR4, UR4, UR5, URZ ;  /* 0x00000005040472a5 */ /* 0x000fe2000f8e003f */
[----:B------:R-:W-:Y:S01]  /*30df0*/  PRMT R0, RZ, 0x7610, R0 ;  /* 0x00007610ff007816 */ /* 0x000fe20000000000 */
[----:B------:R-:W-:Y:S01]  /*30e00*/  UMOV UR42, 0xffffffff ;  /* 0xffffffff002a7882 */ /* 0x000fe20000000000 */
[----:B------:R-:W-:-:S03]  /*30e10*/  UMOV UR45, 0xffffffff ;  /* 0xffffffff002d7882 */ /* 0x000fc60000000000 */
[----:B--2---:R-:W-:-:S04]  /*30e20*/  IMAD.WIDE.U32 R4, R3, UR4, R4 ;  /* 0x0000000403047c25 */ /* 0x004fc8000f8e0004 */
[----:B------:R-:W-:Y:S01]  /*30e30*/  IMAD R3, R3, UR5, RZ ;  /* 0x0000000503037c24 */ /* 0x000fe2000f8e02ff */
[----:B------:R-:W-:Y:S01]  /*30e40*/  ULDC.64 UR4, c[0x0][0x650] ;  /* 0x0001940000047ab9 */ /* 0x000fe20000000a00 */
[----:B------:R-:W-:Y:S01]  /*30e50*/  IMAD.MOV.U32 R23, RZ, RZ, R4 ;  /* 0x000000ffff177224 */ /* 0x000fe200078e0004 */
[----:B------:R-:W-:Y:S01]  /*30e60*/  ISETP.GE.U32.AND P0, PT, R4, UR4, PT ;  /* 0x0000000404007c0c */ /* 0x000fe2000bf06070 */
[----:B------:R-:W-:-:S05]  /*30e70*/  IMAD.IADD R25, R5, 0x1, R3 ;  /* 0x0000000105197824 */ /* 0x000fca00078e0203 */
[----:B------:R0:W-:Y:S01]  /*30e80*/  STL [R1+0x600], R25 ;  /* 0x0006001901007387 */ /* 0x0001e20000100800 */
[----:B------:R-:W-:-:S03]  /*30e90*/  ISETP.GE.U32.AND.EX P0, PT, R25, UR5, PT, P0 ;  /* 0x0000000519007c0c */ /* 0x000fc6000bf06100 */
[----:B------:R0:W-:Y:S10]  /*30ea0*/  STL [R1+0x604], R23 ;  /* 0x0006041701007387 */ /* 0x0001f40000100800 */
[----:B0-----:R-:W-:Y:S05]  /*30eb0*/  @P0 BRA `(.L_x_1049) ;  /* 0x0000000400780947 */ /* 0x001fea0003800000 */
[----:B-----5:R-:W0:Y:S01]  /*30ec0*/  S2R R19, SR_CTAID.X ;  /* 0x0000000000137919 */ /* 0x020e220000002500 */
[----:B---3--:R-:W1:Y:S01]  /*30ed0*/  LDC.64 R10, c[0x0][0x628] ;  /* 0x00018a00ff0a7b82 */ /* 0x008e620000000a00 */
[----:B------:R-:W-:Y:S01]  /*30ee0*/  ULDC UR4, c[0x0][0x150] ;  /* 0x0000540000047ab9 */ /* 0x000fe20000000800 */
[----:B------:R-:W-:Y:S01]  /*30ef0*/  IMAD.MOV.U32 R8, RZ, RZ, R23 ;  /* 0x000000ffff087224 */ /* 0x000fe200078e0017 */
[----:B------:R-:W2:Y:S01]  /*30f00*/  S2R R21, SR_CTAID.Y ;  /* 0x0000000000157919 */ /* 0x000ea20000002600 */
[----:B------:R-:W-:-:S04]  /*30f10*/  IMAD.MOV.U32 R9, RZ, RZ, R25 ;  /* 0x000000ffff097224 */ /* 0x000fc800078e0019 */
[----:B------:R-:W3:Y:S08]  /*30f20*/  LDC R22, c[0x0][0x144] ;  /* 0x00005100ff167b82 */ /* 0x000ef00000000800 */
[----:B----4-:R-:W4:Y:S08]  /*30f30*/  LDC R12, c[0x0][0x630] ;  /* 0x00018c00ff0c7b82 */ /* 0x010f300000000800 */
[----:B------:R-:W2:Y:S01]  /*30f40*/  LDC.64 R14, c[0x0][0x620] ;  /* 0x00018800ff0e7b82 */ /* 0x000ea20000000a00 */
[----:B-1----:R-:W-:-:S04]  /*30f50*/  ISETP.NE.U32.AND P0, PT, R10, RZ, PT ;  /* 0x000000ff0a00720c */ /* 0x002fc80003f05070 */
[----:B------:R-:W-:Y:S02]  /*30f60*/  ISETP.NE.AND.EX P0, PT, R11, RZ, PT, P0 ;  /* 0x000000ff0b00720c */ /* 0x000fe40003f05300 */
[----:B0-----:R-:W-:-:S05]  /*30f70*/  I2FP.F32.U32 R0, R19 ;  /* 0x0000001300007245 */ /* 0x001fca0000201000 */
[----:B------:R-:W-:-:S04]  /*30f80*/  FMUL R0, R0, UR4 ;  /* 0x0000000400007c20 */ /* 0x000fc80008400000 */
[----:B------:R0:W1:Y:S02]  /*30f90*/  F2I.U32.TRUNC.NTZ R20, R0 ;  /* 0x0000000000147305 */ /* 0x000064000020f000 */
[----:B---34-:R-:W-:Y:S05]  /*30fa0*/  @!P0 BRA `(.L_x_1050) ;  /* 0x0000000000288947 */ /* 0x018fea0003800000 */
[----:B0-----:R-:W0:Y:S02]  /*30fb0*/  LDC R0, c[0x0][0x634] ;  /* 0x00018d00ff007b82 */ /* 0x001e240000000800 */
        /* <DEDUP_REMOVED lines=9> */
.L_x_1050:
[-CC-:B------:R-:W-:Y:S01]  /*31050*/  SHF.R.U64 R29, R8, R12.reuse, R9.reuse ;  /* 0x0000000c081d7219 */ /* 0x180fe20000001209 */
[----:B------:R-:W3:Y:S01]  /*31060*/  LDC.64 R26, c[0x0][0x640] ;  /* 0x00019000ff1a7b82 */ /* 0x000ee20000000a00 */
[----:B0-----:R-:W-:Y:S01]  /*31070*/  SHF.R.U32.HI R0, RZ, R12, R9 ;  /* 0x0000000cff007219 */ /* 0x001fe20000011609 */
[----:B------:R-:W-:Y:S01]  /*31080*/  IMAD.MOV.U32 R4, RZ, RZ, R23 ;  /* 0x000000ffff047224 */ /* 0x000fe200078e0017 */
[----:B------:R-:W-:Y:S01]  /*31090*/  IADD3 R3, P0, RZ, -R29, RZ ;  /* 0x8000001dff037210 */ /* 0x000fe20007f1e0ff */
[----:B-1----:R-:W-:Y:S01]  /*310a0*/  IMAD.MOV R20, RZ, RZ, -R20 ;  /* 0x000000ffff147224 */ /* 0x002fe200078e0a14 */
[----:B------:R-:W-:Y:S01]  /*310b0*/  ULDC UR4, c[0x0][0x154] ;  /* 0x0000550000047ab9 */ /* 0x000fe20000000800 */
[----:B------:R-:W-:Y:S02]  /*310c0*/  IMAD.MOV.U32 R7, RZ, RZ, 0x1 ;  /* 0x00000001ff077424 */ /* 0x000fe400078e00ff */
[----:B------:R-:W0:Y:S01]  /*310d0*/  LDC R6, c[0x0][0x618] ;  /* 0x00018600ff067b82 */ /* 0x000e220000000800 */
[----:B------:R-:W-:-:S02]  /*310e0*/  IMAD.X R5, RZ, RZ, ~R0, P0 ;  /* 0x000000ffff057224 */ /* 0x000fc400000e0e00 */
[----:B------:R-:W-:Y:S02]  /*310f0*/  IMAD R19, R22, R20, R19 ;  /* 0x0000001416137224 */ /* 0x000fe400078e0213 */
[-C--:B--2---:R-:W-:Y:S02]  /*31100*/  IMAD R0, R5, R14.reuse, RZ ;  /* 0x0000000e05007224 */ /* 0x084fe400078e02ff */
[----:B------:R-:W-:Y:S01]  /*31110*/  IMAD.MOV.U32 R5, RZ, RZ, R25 ;  /* 0x000000ffff057224 */ /* 0x000fe200078e0019 */
[----:B------:R-:W1:Y:S01]  /*31120*/  LDC R8, c[0x0][0x608] ;  /* 0x00018200ff087b82 */ /* 0x000e620000000800 */
[----:B------:R-:W-:-:S04]  /*31130*/  IMAD.WIDE.U32 R4, R3, R14, R4 ;  /* 0x0000000e03047225 */ /* 0x000fc800078e0004 */
[----:B------:R-:W-:-:S03]  /*31140*/  IMAD R3, R3, R15, R0 ;  /* 0x0000000f03037224 */ /* 0x000fc600078e0200 */
[----:B------:R-:W2:Y:S01]  /*31150*/  LDC R24, c[0x0][0x658] ;  /* 0x00019600ff187b82 */ /* 0x000ea20000000800 */
[----:B------:R-:W-:Y:S01]  /*31160*/  I2FP.F32.U32 R0, R21 ;  /* 0x0000001500007245 */ /* 0x000fe20000201000 */
[----:B------:R-:W-:Y:S01]  /*31170*/  IMAD.IADD R3, R5, 0x1, R3 ;  /* 0x0000000105037824 */ /* 0x000fe200078e0203 */
[----:B---3--:R-:W-:Y:S01]  /*31180*/  ISETP.NE.U32.AND P0, PT, R26, RZ, PT ;  /* 0x000000ff1a00720c */ /* 0x008fe20003f05070 */
[----:B------:R-:W-:Y:S02]  /*31190*/  IMAD.MOV.U32 R5, RZ, RZ, -0x1 ;  /* 0xffffffffff057424 */ /* 0x000fe400078e00ff */
[----:B------:R-:W-:Y:S02]  /*311a0*/  FMUL R0, R0, UR4 ;  /* 0x0000000400007c20 */ /* 0x000fe40008400000 */
[----:B------:R-:W3:Y:S01]  /*311b0*/  LDC R20, c[0x0][0x148] ;  /* 0x00005200ff147b82 */ /* 0x000ee20000000800 */
[----:B0-----:R-:W-:Y:S01]  /*311c0*/  SHF.R.U64 R12, R4, R6, R3 ;  /* 0x00000006040c7219 */ /* 0x001fe20000001203 */
[----:B------:R0:W4:Y:S01]  /*311d0*/  F2I.U32.TRUNC.NTZ R13, R0 ;  /* 0x00000000000d7305 */ /* 0x000122000020f000 */
[----:B------:R-:W-:-:S02]  /*311e0*/  ISETP.NE.AND.EX P0, PT, R27, RZ, PT, P0 ;  /* 0x000000ff1b00720c */ /* 0x000fc40003f05300 */
[----:B------:R-:W-:-:S03]  /*311f0*/  SHF.R.U32.HI R3, RZ, R6, R3 ;  /* 0x00000006ff037219 */ /* 0x000fc60000011603 */
[----:B------:R-:W0:Y:S01]  /*31200*/  LDC R15, c[0x0][0x600] ;  /* 0x00018000ff0f7b82 */ /* 0x000e220000000800 */
[-CC-:B-1----:R-:W-:Y:S02]  /*31210*/  SHF.R.U64 R10, R12, R8.reuse, R3.reuse ;  /* 0x000000080c0a7219 */ /* 0x182fe40000001203 */
[----:B------:R-:W-:-:S05]  /*31220*/  SHF.R.U32.HI R3, RZ, R8, R3 ;  /* 0x00000008ff037219 */ /* 0x000fca0000011603 */
[----:B------:R-:W1:Y:S01]  /*31230*/  LDC R22, c[0x0][0x648] ;  /* 0x00019200ff167b82 */ /* 0x000e620000000800 */
[-C--:B--2---:R-:W-:Y:S02]  /*31240*/  SHF.L.U32 R4, R5, R24.reuse, RZ ;  /* 0x0000001805047219 */ /* 0x084fe400000006ff */
[-CC-:B------:R-:W-:Y:S02]  /*31250*/  SHF.R.U64 R14, R10, R24.reuse, R3.reuse ;  /* 0x000000180a0e7219 */ /* 0x180fe40000001203 */
[----:B------:R-:W-:Y:S02]  /*31260*/  SHF.R.U32.HI R5, RZ, R24, R3 ;  /* 0x00000018ff057219 */ /* 0x000fe40000011603 */
[----:B------:R-:W-:Y:S01]  /*31270*/  LOP3.LUT R23, RZ, R4, RZ, 0x33, !PT ;  /* 0x00000004ff177212 */ /* 0x000fe200078e33ff */
[----:B------:R-:W2:Y:S01]  /*31280*/  LDC R25, c[0x0][0x638] ;  /* 0x00018e00ff197b82 */ /* 0x000ea20000000800 */
[----:B------:R-:W-:Y:S01]  /*31290*/  SHF.L.U32 R24, R7, R24, RZ ;  /* 0x0000001807187219 */ /* 0x000fe200000006ff */
[----:B------:R-:W-:-:S06]  /*312a0*/  IMAD.MOV.U32 R4, RZ, RZ, R14 ;  /* 0x000000ffff047224 */ /* 0x000fcc00078e000e */
[----:B------:R-:W0:Y:S01]  /*312b0*/  LDC R28, c[0x0][0x610] ;  /* 0x00018400ff1c7b82 */ /* 0x000e220000000800 */
[----:B----4-:R-:W-:Y:S05]  /*312c0*/  @!P0 BRA `(.L_x_1051) ;  /* 0x0000000000288947 */ /* 0x010fea0003800000 */
[----:B------:R-:W4:Y:S02]  /*312d0*/  LDC R3, c[0x0][0x64c] ;  /* 0x00019300ff037b82 */ /* 0x000f240000000800 */
[----:B----4-:R-:W-:-:S05]  /*312e0*/  IADD3 R3, P0, R14, R3, RZ ;  /* 0x000000030e037210 */ /* 0x010fca0007f1e0ff */
        /* <DEDUP_REMOVED lines=8> */
.L_x_1051:
[----:B------:R-:W4:Y:S01]  /*31370*/  LDC R3, c[0x0][0x65c] ;  /* 0x00019700ff037b82 */ /* 0x000f220000000800 */
[----:B01----:R-:W-:Y:S01]  /*31380*/  SHF.R.U64 R0, R4, R22, R5 ;  /* 0x0000001604007219 */ /* 0x003fe20000001205 */
[----:B------:R-:W-:Y:S01]  /*31390*/  VIADD R7, R15, 0xffffffff ;  /* 0xffffffff0f077836 */ /* 0x000fe20000000000 */
[----:B------:R-:W-:Y:S01]  /*313a0*/  LOP3.LUT R5, R10, R23, RZ, 0xc0, !PT ;  /* 0x000000170a057212 */ /* 0x000fe200078ec0ff */
[----:B------:R-:W-:Y:S01]  /*313b0*/  IMAD.MOV R13, RZ, RZ, -R13 ;  /* 0x000000ffff0d7224 */ /* 0x000fe200078e0a0d */
[----:B------:R-:W-:Y:S02]  /*313c0*/  R2UR UR45, R29 ;  /* 0x000000001d2d72ca */ /* 0x000fe400000e0000 */
[----:B------:R-:W-:Y:S02]  /*313d0*/  LOP3.LUT R12, R12, R7, RZ, 0xc0, !PT ;  /* 0x000000070c0c7212 */ /* 0x000fe400078ec0ff */
[----:B----4-:R-:W-:Y:S01]  /*313e0*/  ISETP.NE.AND P0, PT, R3, 0x1, PT ;  /* 0x000000010300780c */ /* 0x010fe20003f05270 */
[----:B------:R-:W-:-:S02]  /*313f0*/  IMAD.MOV R3, RZ, RZ, -R0 ;  /* 0x000000ffff037224 */ /* 0x000fc400078e0a00 */
[----:B------:R-:W-:Y:S02]  /*31400*/  IMAD R0, R24, R0, R5 ;  /* 0x0000000018007224 */ /* 0x000fe400078e0205 */
[----:B--2---:R-:W-:-:S04]  /*31410*/  IMAD R3, R3, R25, R14 ;  /* 0x0000001903037224 */ /* 0x004fc800078e020e */
[----:B------:R-:W-:-:S04]  /*31420*/  IMAD R3, R3, R15, R12 ;  /* 0x0000000f03037224 */ /* 0x000fc800078e020c */
[----:B---3--:R-:W-:-:S04]  /*31430*/  @P0 IMAD R19, R20, R13, R21 ;  /* 0x0000000d14130224 */ /* 0x008fc800078e0215 */
[----:B------:R-:W-:-:S05]  /*31440*/  IMAD R0, R0, R28, R19 ;  /* 0x0000001c00007224 */ /* 0x000fca00078e0213 */
[----:B------:R-:W-:Y:S02]  /*31450*/  SEL R4, R3, R0, !P0 ;  /* 0x0000000003047207 */ /* 0x000fe40004000000 */
[----:B------:R-:W-:Y:S02]  /*31460*/  SEL R0, R0, R3, !P0 ;  /* 0x0000000300007207 */ /* 0x000fe40004000000 */
[----:B------:R-:W-:Y:S02]  /*31470*/  R2UR UR42, R4 ;  /* 0x00000000042a72ca */ /* 0x000fe400000e0000 */
[----:B------:R-:W-:Y:S01]  /*31480*/  R2UR UR41, R0 ;  /* 0x00000000002972ca */ /* 0x000fe200000e0000 */
[----:B------:R-:W-:-:S14]  /*31490*/  IMAD.MOV.U32 R0, RZ, RZ, 0x1 ;  /* 0x00000001ff007424 */ /* 0x000fdc00078e00ff */
.L_x_1049:
[----:B------:R-:W-:-:S13]  /*314a0*/  LOP3.LUT P0, RZ, R0, 0xff, RZ, 0xc0, !PT ;  /* 0x000000ff00ff7812 */ /* 0x000fda000780c0ff */
[----:B------:R-:W-:Y:S05]  /*314b0*/  @P0 BRA `(.L_x_1052) ;  /* 0xfffffcf800d00947 */ /* 0x000fea000383ffff */
[----:B------:R-:W-:Y:S05]  /*314c0*/  EXIT ;  /* 0x000000000000794d */ /* 0x000fea0003800000 */
.L_x_3:
[----:B------:R-:W2:Y:S01]  /*314d0*/  LDL R17, [R1+0x604] ;  /* 0x0006040001117983 */ /* 0x000ea20000100800 */
[----:B------:R-:W-:-:S03]  /*314e0*/  ULDC.64 UR4, c[0x0][0x650] ;  /* 0x0001940000047ab9 */ /* 0x000fc60000000a00 */
[----:B------:R-:W3:Y:S01]  /*314f0*/  LDL R18, [R1+0x600] ;  /* 0x0006000001127983 */ /* 0x000ee20000100800 */
[----:B------:R-:W-:Y:S01]  /*31500*/  PRMT R6, RZ, 0x7610, R6 ;  /* 0x00007610ff067816 */ /* 0x000fe20000000006 */
[----:B------:R-:W-:Y:S02]  /*31510*/  IMAD.MOV.U32 R3, RZ, RZ, -0x1 ;  /* 0xffffffffff037424 */ /* 0x000fe400078e00ff */
[----:B------:R-:W-:Y:S02]  /*31520*/  IMAD.MOV.U32 R2, RZ, RZ, -0x1 ;  /* 0xffffffffff027424 */ /* 0x000fe400078e00ff */
[----:B------:R-:W-:Y:S01]  /*31530*/  IMAD.MOV.U32 R10, RZ, RZ, -0x1 ;  /* 0xffffffffff0a7424 */ /* 0x000fe200078e00ff */
[----:B--2---:R-:W-:-:S04]  /*31540*/  ISETP.GE.U32.AND P0, PT, R17, UR4, PT ;  /* 0x0000000411007c0c */ /* 0x004fc8000bf06070 */
[----:B---3--:R-:W-:-:S13]  /*31550*/  ISETP.GE.U32.AND.EX P0, PT, R18, UR5, PT, P0 ;  /* 0x0000000512007c0c */ /* 0x008fda000bf06100 */
        /* <DEDUP_REMOVED lines=19> */
.L_x_1054:
[--C-:B------:R-:W-:Y:S01]  /*31690*/  SHF.R.U64 R10, R8, R12, R9.reuse ;  /* 0x0000000c080a7219 */ /* 0x100fe20000001209 */
[----:B------:R-:W-:Y:S01]  /*316a0*/  IMAD.MOV.U32 R3, RZ, RZ, R18 ;  /* 0x000000ffff037224 */ /* 0x000fe200078e0012 */
[----:B------:R-:W-:Y:S01]  /*316b0*/  I2FP.F32.U32 R6, R4 ;  /* 0x0000000400067245 */ /* 0x000fe20000201000 */
[----:B------:R-:W0:Y:S01]  /*316c0*/  LDC R16, c[0x0][0x618] ;  /* 0x00018600ff107b82 */ /* 0x000e220000000800 */
[----:B------:R-:W-:Y:S01]  /*316d0*/  SHF.R.U32.HI R2, RZ, R12, R9 ;  /* 0x0000000cff027219 */ /* 0x000fe20000011609 */
[----:B------:R-:W-:Y:S01]  /*316e0*/  ULDC UR4, c[0x0][0x150] ;  /* 0x0000540000047ab9 */ /* 0x000fe20000000800 */
[----:B------:R-:W-:Y:S01]  /*316f0*/  IADD3 R5, P0, RZ, -R10, RZ ;  /* 0x8000000aff057210 */ /* 0x000fe20007f1e0ff */
[----:B------:R-:W-:Y:S01]  /*31700*/  FMUL R9, R6, UR4 ;  /* 0x0000000406097c20 */ /* 0x000fe20008400000 */
[----:B------:R-:W-:-:S03]  /*31710*/  ULDC UR4, c[0x0][0x154] ;  /* 0x0000550000047ab9 */ /* 0x000fc60000000800 */
[----:B------:R-:W1:Y:S01]  /*31720*/  LDC.64 R18, c[0x0][0x640] ;  /* 0x00019000ff127b82 */ /* 0x000e620000000a00 */
[----:B------:R-:W-:Y:S01]  /*31730*/  IMAD.X R7, RZ, RZ, ~R2, P0 ;  /* 0x000000ffff077224 */ /* 0x000fe200000e0e02 */
[----:B------:R-:W2:Y:S01]  /*31740*/  F2I.U32.TRUNC.NTZ R9, R9 ;  /* 0x0000000900097305 */ /* 0x000ea2000020f000 */
[----:B------:R-:W-:Y:S02]  /*31750*/  IMAD.MOV.U32 R2, RZ, RZ, R17 ;  /* 0x000000ffff027224 */ /* 0x000fe400078e0011 */
[-C--:B------:R-:W-:Y:S02]  /*31760*/  IMAD R6, R7, R14.reuse, RZ ;  /* 0x0000000e07067224 */ /* 0x080fe400078e02ff */
[C---:B------:R-:W-:Y:S01]  /*31770*/  IMAD.WIDE.U32 R2, R5.reuse, R14, R2 ;  /* 0x0000000e05027225 */ /* 0x040fe200078e0002 */
[----:B------:R-:W3:Y:S03]  /*31780*/  LDC R11, c[0x0][0x144] ;  /* 0x00005100ff0b7b82 */ /* 0x000ee60000000800 */
[----:B------:R-:W-:-:S02]  /*31790*/  IMAD R5, R5, R15, R6 ;  /* 0x0000000f05057224 */ /* 0x000fc400078e0206 */
[----:B------:R-:W-:Y:S02]  /*317a0*/  IMAD.MOV.U32 R6, RZ, RZ, -0x1 ;  /* 0xffffffffff067424 */ /* 0x000fe400078e00ff */
[----:B------:R-:W-:Y:S01]  /*317b0*/  IMAD.IADD R3, R3, 0x1, R5 ;  /* 0x0000000103037824 */ /* 0x000fe200078e0205 */
[----:B------:R-:W4:Y:S01]  /*317c0*/  LDC R12, c[0x0][0x608] ;  /* 0x00018200ff0c7b82 */ /* 0x000f220000000800 */
[----:B------:R-:W-:-:S03]  /*317d0*/  I2FP.F32.U32 R5, R0 ;  /* 0x0000000000057245 */ /* 0x000fc60000201000 */
[-C--:B0-----:R-:W-:Y:S01]  /*317e0*/  SHF.R.U64 R8, R2, R16.reuse, R3 ;  /* 0x0000001002087219 */ /* 0x081fe20000001203 */
[----:B--2---:R-:W-:Y:S01]  /*317f0*/  IMAD.MOV R2, RZ, RZ, -R9 ;  /* 0x000000ffff027224 */ /* 0x004fe200078e0a09 */
[----:B------:R-:W-:Y:S01]  /*31800*/  SHF.R.U32.HI R3, RZ, R16, R3 ;  /* 0x00000010ff037219 */ /* 0x000fe20000011603 */
[----:B------:R-:W-:Y:S01]  /*31810*/  FMUL R5, R5, UR4 ;  /* 0x0000000405057c20 */ /* 0x000fe20008400000 */
[----:B------:R-:W0:Y:S01]  /*31820*/  LDC R7, c[0x0][0x658] ;  /* 0x00019600ff077b82 */ /* 0x000e220000000800 */
[----:B-1----:R-:W-:-:S04]  /*31830*/  ISETP.NE.U32.AND P0, PT, R18, RZ, PT ;  /* 0x000000ff1200720c */ /* 0x002fc80003f05070 */
[----:B------:R-:W-:-:S03]  /*31840*/  ISETP.NE.AND.EX P0, PT, R19, RZ, PT, P0 ;  /* 0x000000ff1300720c */ /* 0x000fc60003f05300 */
[----:B------:R-:W1:Y:S01]  /*31850*/  LDC R15, c[0x0][0x148] ;  /* 0x00005200ff0f7b82 */ /* 0x000e620000000800 */
[----:B---3--:R-:W-:Y:S02]  /*31860*/  IMAD R16, R11, R2, R4 ;  /* 0x000000020b107224 */ /* 0x008fe400078e0204 */
[----:B------:R-:W-:-:S05]  /*31870*/  IMAD.MOV.U32 R4, RZ, RZ, 0x1 ;  /* 0x00000001ff047424 */ /* 0x000fca00078e00ff */
[----:B------:R-:W2:Y:S01]  /*31880*/  LDC R14, c[0x0][0x600] ;  /* 0x00018000ff0e7b82 */ /* 0x000ea20000000800 */
[-CC-:B----4-:R-:W-:Y:S02]  /*31890*/  SHF.R.U64 R11, R8, R12.reuse, R3.reuse ;  /* 0x0000000c080b7219 */ /* 0x190fe40000001203 */
[----:B------:R-:W-:Y:S02]  /*318a0*/  SHF.R.U32.HI R2, RZ, R12, R3 ;  /* 0x0000000cff027219 */ /* 0x000fe40000011603 */
[----:B------:R3:W4:Y:S03]  /*318b0*/  F2I.U32.TRUNC.NTZ R12, R5 ;  /* 0x00000005000c7305 */ /* 0x000726000020f000 */
[----:B------:R-:W1:Y:S01]  /*318c0*/  LDC R17, c[0x0][0x648] ;  /* 0x00019200ff117b82 */ /* 0x000e620000000800 */
[-C--:B0-----:R-:W-:Y:S02]  /*318d0*/  SHF.R.U64 R13, R11, R7.reuse, R2 ;  /* 0x000000070b0d7219 */ /* 0x081fe40000001202 */
[----:B------:R-:W-:-:S02]  /*318e0*/  SHF.L.U32 R6, R6, R7, RZ ;  /* 0x0000000706067219 */ /* 0x000fc400000006ff */
[-C--:B------:R-:W-:Y:S01]  /*318f0*/  SHF.R.U32.HI R3, RZ, R7.reuse, R2 ;  /* 0x00000007ff037219 */ /* 0x080fe20000011602 */
[----:B------:R-:W-:Y:S01]  /*31900*/  IMAD.MOV.U32 R2, RZ, RZ, R13 ;  /* 0x000000ffff027224 */ /* 0x000fe200078e000d */
[----:B------:R-:W-:Y:S01]  /*31910*/  SHF.L.U32 R21, R4, R7, RZ ;  /* 0x0000000704157219 */ /* 0x000fe200000006ff */
[----:B------:R-:W0:Y:S01]  /*31920*/  LDC R20, c[0x0][0x638] ;  /* 0x00018e00ff147b82 */ /* 0x000e220000000800 */
[----:B------:R-:W-:-:S07]  /*31930*/  LOP3.LUT R22, RZ, R6, RZ, 0x33, !PT ;  /* 0x00000006ff167212 */ /* 0x000fce00078e33ff */
[----:B------:R-:W0:Y:S01]  /*31940*/  LDC R23, c[0x0][0x610] ;  /* 0x00018400ff177b82 */ /* 0x000e220000000800 */
[----:B---34-:R-:W-:Y:S05]  /*31950*/  @!P0 BRA `(.L_x_1055) ;  /* 0x0000000000288947 */ /* 0x018fea0003800000 */
        /* <DEDUP_REMOVED lines=10> */
.L_x_1055:
[----:B------:R-:W3:Y:S01]  /*31a00*/  LDC R4, c[0x0][0x65c] ;  /* 0x00019700ff047b82 */ /* 0x000ee20000000800 */
[----:B-1----:R-:W-:Y:S01]  /*31a10*/  SHF.R.U64 R3, R2, R17, R3 ;  /* 0x0000001102037219 */ /* 0x002fe20000001203 */
[----:B--2---:R-:W-:Y:S01]  /*31a20*/  VIADD R5, R14, 0xffffffff ;  /* 0xffffffff0e057836 */ /* 0x004fe20000000000 */
[----:B------:R-:W-:Y:S01]  /*31a30*/  LOP3.LUT R2, R11, R22, RZ, 0xc0, !PT ;  /* 0x000000160b027212 */ /* 0x000fe200078ec0ff */
[----:B------:R-:W-:Y:S02]  /*31a40*/  IMAD.MOV R12, RZ, RZ, -R12 ;  /* 0x000000ffff0c7224 */ /* 0x000fe400078e0a0c */
[----:B------:R-:W-:Y:S01]  /*31a50*/  IMAD.MOV.U32 R6, RZ, RZ, 0x1 ;  /* 0x00000001ff067424 */ /* 0x000fe200078e00ff */
[----:B------:R-:W-:Y:S02]  /*31a60*/  LOP3.LUT R5, R8, R5, RZ, 0xc0, !PT ;  /* 0x0000000508057212 */ /* 0x000fe400078ec0ff */
[----:B---3--:R-:W-:Y:S01]  /*31a70*/  ISETP.NE.AND P0, PT, R4, 0x1, PT ;  /* 0x000000010400780c */ /* 0x008fe20003f05270 */
[----:B------:R-:W-:-:S02]  /*31a80*/  IMAD.MOV R4, RZ, RZ, -R3 ;  /* 0x000000ffff047224 */ /* 0x000fc400078e0a03 */
[----:B------:R-:W-:-:S10]  /*31a90*/  IMAD R3, R21, R3, R2 ;  /* 0x0000000315037224 */ /* 0x000fd400078e0202 */
[----:B------:R-:W-:Y:S02]  /*31aa0*/  @P0 IMAD R16, R15, R12, R0 ;  /* 0x0000000c0f100224 */ /* 0x000fe400078e0200 */
[----:B0-----:R-:W-:Y:S02]  /*31ab0*/  IMAD R0, R4, R20, R13 ;  /* 0x0000001404007224 */ /* 0x001fe400078e020d */
[----:B------:R-:W-:Y:S02]  /*31ac0*/  IMAD R3, R3, R23, R16 ;  /* 0x0000001703037224 */ /* 0x000fe400078e0210 */
[----:B------:R-:W-:-:S05]  /*31ad0*/  IMAD R0, R0, R14, R5 ;  /* 0x0000000e00007224 */ /* 0x000fca00078e0205 */
[----:B------:R-:W-:Y:S02]  /*31ae0*/  SEL R2, R0, R3, !P0 ;  /* 0x0000000300027207 */ /* 0x000fe40004000000 */
[----:B------:R-:W-:-:S07]  /*31af0*/  SEL R3, R3, R0, !P0 ;  /* 0x0000000003037207 */ /* 0x000fce0004000000 */
.L_x_1053:
[----:B------:R-:W-:-:S08]  /*31b00*/  NOP ;  /* 0x0000000000007918 */ /* 0x000fd00000000000 */
[----:B------:R-:W0:-:S00]  /*31b10*/  USETMAXREG.DEALLOC.CTAPOOL 0x18 ;  /* 0x00000018000079c8 */ /* 0x000e0000080e0500 */
[----:B------:R-:W-:-:S13]  /*31b20*/  ISETP.NE.AND P0, PT, RZ, UR8, PT ;  /* 0x00000008ff007c0c */ /* 0x000fda000bf05270 */
[----:B------:R-:W-:Y:S05]  /*31b30*/  @P0 EXIT ;  /* 0x000000000000094d */ /* 0x000fea0003800000 */
[----:B0-----:R-:W-:Y:S01]  /*31b40*/  LOP3.LUT P0, RZ, R6, 0xff, RZ, 0xc0, !PT ;  /* 0x000000ff06ff7812 */ /* 0x001fe2000780c0ff */
[----:B------:R-:W-:Y:S02]  /*31b50*/  IMAD.MOV.U32 R7, RZ, RZ, 0x1 ;  /* 0x00000001ff077424 */ /* 0x000fe400078e00ff */
[----:B------:R-:W-:-:S10]  /*31b60*/  IMAD.MOV.U32 R6, RZ, RZ, RZ ;  /* 0x000000ffff067224 */ /* 0x000fd400078e00ff */
[----:B------:R-:W-:Y:S05]  /*31b70*/  @!P0 BRA `(.L_x_1056) ;  /* 0x0000000c00588947 */ /* 0x000fea0003800000 */
[----:B------:R-:W0:Y:S01]  /*31b80*/  LDC R0, c[0x0][0x28c] ;  /* 0x0000a300ff007b82 */ /* 0x000e220000000800 */
[----:B------:R-:W1:Y:S01]  /*31b90*/  S2R R4, SR_TID.X ;  /* 0x0000000000047919 */ /* 0x000e620000002100 */
[----:B------:R-:W-:Y:S01]  /*31ba0*/  ULDC UR5, c[0x0][0x658] ;  /* 0x0001960000057ab9 */ /* 0x000fe20000000800 */
[----:B------:R-:W-:Y:S01]  /*31bb0*/  UMOV UR7, 0xffffffff ;  /* 0xffffffff00077882 */ /* 0x000fe20000000000 */
[----:B------:R-:W-:Y:S01]  /*31bc0*/  ULDC UR6, c[0x0][0xc] ;  /* 0x0000030000067ab9 */ /* 0x000fe20000000800 */
[----:B------:R-:W-:Y:S01]  /*31bd0*/  USHF.L.U32 UR8, UR7, UR5, URZ ;  /* 0x0000000507087299 */ /* 0x000fe2000800063f */
[----:B------:R-:W-:Y:S01]  /*31be0*/  BSSY B0, `(.L_x_1056) ;  /* 0x00000cf000007945 */ /* 0x000fe20003800000 */
[----:B------:R-:W-:Y:S01]  /*31bf0*/  UMOV UR9, 0x1 ;  /* 0x0000000100097882 */ /* 0x000fe20000000000 */
[----:B------:R-:W-:Y:S01]  /*31c00*/  ULDC UR7, c[0x0][0x10] ;  /* 0x0000040000077ab9 */ /* 0x000fe20000000800 */
[----:B------:R-:W-:Y:S01]  /*31c10*/  USHF.L.U32 UR18, UR9, UR5, URZ ;  /* 0x0000000509127299 */ /* 0x000fe2000800063f */
[----:B------:R-:W-:Y:S01]  /*31c20*/  IMAD.MOV.U32 R9, RZ, RZ, 0x1 ;  /* 0x00000001ff097424 */ /* 0x000fe200078e00ff */
[----:B------:R-:W-:Y:S01]  /*31c30*/  UIMAD.WIDE.U32 UR6, UR6, UR7, URZ ;  /* 0x00000007060672a5 */ /* 0x000fe2000f8e003f */
[----:B------:R-:W-:Y:S01]  /*31c40*/  IMAD.MOV.U32 R7, RZ, RZ, 0x1 ;  /* 0x00000001ff077424 */ /* 0x000fe200078e00ff */
[----:B------:R-:W-:Y:S01]  /*31c50*/  ULDC UR5, c[0x0][0x14] ;  /* 0x0000050000057ab9 */ /* 0x000fe20000000800 */
[----:B------:R-:W-:Y:S01]  /*31c60*/  IMAD.MOV.U32 R6, RZ, RZ, RZ ;  /* 0x000000ffff067224 */ /* 0x000fe200078e00ff */
[----:B------:R-:W-:-:S02]  /*31c70*/  UIMAD.WIDE.U32 UR20, UR6, UR5, URZ ;  /* 0x00000005061472a5 */ /* 0x000fc4000f8e003f */
[----:B------:R-:W-:Y:S01]  /*31c80*/  UIMAD UR13, UR7, UR5, URZ ;  /* 0x00000005070d72a4 */ /* 0x000fe2000f8e023f */
[----:B------:R-:W-:Y:S01]  /*31c90*/  ULDC UR4, c[0x0][0x600] ;  /* 0x0001800000047ab9 */ /* 0x000fe20000000800 */
[----:B------:R-:W-:Y:S02]  /*31ca0*/  ULOP3.LUT UR24, UR40, 0x2, URZ, 0xfc, !UPT ;  /* 0x0000000228187892 */ /* 0x000fe4000f8efc3f */
[----:B------:R-:W-:Y:S01]  /*31cb0*/  UIADD3 UR4, UR4, -0x1, URZ ;  /* 0xffffffff04047890 */ /* 0x000fe2000fffe03f */
[----:B0-----:R-:W-:Y:S01]  /*31cc0*/  VIADD R0, R0, 0x1f ;  /* 0x0000001f00007836 */ /* 0x001fe20000000000 */
[----:B------:R-:W-:Y:S02]  /*31cd0*/  ULOP3.LUT UR17, URZ, UR8, URZ, 0x33, !UPT ;  /* 0x000000083f117292 */ /* 0x000fe4000f8e333f */
[----:B------:R-:W-:Y:S02]  /*31ce0*/  UIADD3 UR13, UR21, UR13, URZ ;  /* 0x0000000d150d7290 */ /* 0x000fe4000fffe03f */
[----:B------:R-:W-:Y:S01]  /*31cf0*/  SHF.R.S32.HI R5, RZ, 0x1f, R0 ;  /* 0x0000001fff057819 */ /* 0x000fe20000011400 */
[----:B------:R-:W-:-:S03]  /*31d00*/  ULDC.64 UR22, c[0x0][0x198] ;  /* 0x0000660000167ab9 */ /* 0x000fc60000000a00 */
[----:B------:R-:W-:Y:S02]  /*31d10*/  LEA.HI R0, R5, R0, RZ, 0x5 ;  /* 0x0000000005007211 */ /* 0x000fe400078f28ff */
[C---:B-1----:R-:W-:Y:S02]  /*31d20*/  LOP3.LUT P2, RZ, R4.reuse, 0x7f, RZ, 0xc0, !PT ;  /* 0x0000007f04ff7812 */ /* 0x042fe4000784c0ff */
[----:B------:R-:W-:Y:S02]  /*31d30*/  SHF.R.S32.HI R0, RZ, 0x5, R0 ;  /* 0x00000005ff007819 */ /* 0x000fe40000011400 */
[----:B------:R-:W-:-:S03]  /*31d40*/  LOP3.LUT P0, RZ, R4, 0x1f, RZ, 0xc0, !PT ;  /* 0x0000001f04ff7812 */ /* 0x000fc6000780c0ff */
[----:B------:R-:W-:Y:S01]  /*31d50*/  VIADD R16, R0, 0x1 ;  /* 0x0000000100107836 */ /* 0x000fe20000000000 */
[----:B------:R-:W-:-:S13]  /*31d60*/  PLOP3.LUT P0, PT, P0, P2, PT, 0x8a, 0x0 ;  /* 0x000000000000781c */ /* 0x000fda0000705172 */
.L_x_1068:
[----:B------:R-:W-:-:S03]  /*31d70*/  UMOV UR5, 0xffffffff ;  /* 0xffffffff00057882 */ /* 0x000fc60000000000 */
[----:B------:R-:W-:Y:S05]  /*31d80*/  BRA.DIV UR5, `(.L_x_1057) ;  /* 0x0000000e05c47947 */ /* 0x000fea000b800000 */
[----:B------:R-:W-:-:S13]  /*31d90*/  ELECT P6, URZ, PT ;  /* 0x00000000003f782f */ /* 0x000fda00038c0000 */
.L_x_1079:
[----:B------:R-:W0:Y:S01]  /*31da0*/  LDC R4, c[0x0][0x28c] ;  /* 0x0000a300ff047b82 */ /* 0x000e220000000800 */
[----:B------:R-:W-:Y:S01]  /*31db0*/  BSSY B1, `(.L_x_1058) ;  /* 0x0000038000017945 */ /* 0x000fe20003800000 */
[----:B0-----:R-:W-:-:S13]  /*31dc0*/  ISETP.LT.OR P6, PT, R4, 0x1, !P6 ;  /* 0x000000010400780c */ /* 0x001fda00077c1670 */
[----:B------:R-:W-:Y:S05]  /*31dd0*/  @P6 BRA `(.L_x_1059) ;  /* 0x0000000000d46947 */ /* 0x000fea0003800000 */
[----:B------:R-:W-:Y:S02]  /*31de0*/  IMAD.SHL.U32 R2, R2, 0x200, RZ ;  /* 0x0000020002027824 */ /* 0x000fe400078e00ff */
[----:B------:R-:W-:Y:S02]  /*31df0*/  IMAD.SHL.U32 R3, R3, 0x100, RZ ;  /* 0x0000010003037824 */ /* 0x000fe400078e00ff */
[----:B------:R-:W-:Y:S02]  /*31e00*/  IMAD.MOV.U32 R13, RZ, RZ, RZ ;  /* 0x000000ffff0d7224 */ /* 0x000fe400078e00ff */
[----:B------:R-:W-:Y:S02]  /*31e10*/  IMAD.MOV.U32 R4, RZ, RZ, R16 ;  /* 0x000000ffff047224 */ /* 0x000fe400078e0010 */
[----:B------:R-:W-:Y:S02]  /*31e20*/  IMAD.MOV.U32 R5, RZ, RZ, R7 ;  /* 0x000000ffff057224 */ /* 0x000fe400078e0007 */
[----:B------:R-:W-:-:S07]  /*31e30*/  IMAD.MOV.U32 R8, RZ, RZ, R6 ;  /* 0x000000ffff087224 */ /* 0x000fce00078e0006 */
.L_x_1063:
[----:B------:R-:W0:Y:S01]  /*31e40*/  S2R R12, SR_CgaCtaId ;  /* 0x00000000000c7919 */ /* 0x000e220000008800 */
[----:B------:R-:W-:-:S04]  /*31e50*/  MOV R11, 0x400 ;  /* 0x00000400000b7802 */ /* 0x000fc80000000f00 */
[----:B0-----:R-:W-:Y:S02]  /*31e60*/  LEA R15, R12, R11, 0x18 ;  /* 0x0000000b0c0f7211 */ /* 0x001fe400078ec0ff */
[----:B------:R-:W-:Y:S01]  /*31e70*/  SHF.L.U32 R11, R5, 0x1f, RZ ;  /* 0x0000001f050b7819 */ /* 0x000fe200000006ff */
[----:B------:R-:W0:Y:S02]  /*31e80*/  @!P2 LDC R12, c[0x0][0x500] ;  /* 0x00014000ff0cab82 */ /* 0x000e240000000800 */
[----:B------:R-:W-:-:S04]  /*31e90*/  IMAD R14, R8, 0x8, R15 ;  /* 0x00000008080e7824 */ /* 0x000fc800078e020f */
[----:B------:R-:W1:Y:S02]  /*31ea0*/  SYNCS.PHASECHK.TRANS64.TRYWAIT P1, [R14+URZ+0x20], R11 ;  /* 0x0000200b0e0075a7 */ /* 0x000e64000802017f */
[----:B-1----:R-:W-:Y:S05]  /*31eb0*/  @!P1 BRA `(.L_x_1060) ;  /* 0x0000000c00989947 */ /* 0x002fea0003800000 */
.L_x_1080:
[----:B------:R-:W-:Y:S01]  /*31ec0*/  UPRMT UR5, UR24, 0x9910, URZ ;  /* 0x0000991018057896 */ /* 0x000fe2000800003f */
[----:B0-----:R0:W-:Y:S03]  /*31ed0*/  @!P2 SYNCS.ARRIVE.TRANS64 RZ, [R14+URZ], R12 ;  /* 0x0000000c0effa9a7 */ /* 0x0011e6000800003f */
[----:B------:R-:W-:-:S06]  /*31ee0*/  UISETP.NE.AND UP0, UPT, UR5, 0x2, UPT ;  /* 0x000000020500788c */ /* 0x000fcc000bf05270 */
[----:B------:R-:W-:-:S13]  /*31ef0*/  PLOP3.LUT P1, PT, PT, PT, UP0, 0x80, 0x0 ;  /* 0x000000000000781c */ /* 0x000fda0003f2f008 */
[----:B0-----:R-:W-:Y:S05]  /*31f00*/  @P1 BRA `(.L_x_1061) ;  /* 0x0000000000041947 */ /* 0x001fea0003800000 */
[----:B------:R-:W-:Y:S01]  /*31f10*/  BPT.TRAP 0x1 ;  /* 0x000000040000795c */ /* 0x000fe20000300000 */
.L_x_1061:
[----:B------:R-:W-:Y:S05]  /*31f20*/  @P0 BRA `(.L_x_1062) ;  /* 0x0000000000040947 */ /* 0x000fea0003800000 */
[----:B------:R-:W-:Y:S01]  /*31f30*/  BPT.TRAP 0x1 ;  /* 0x000000040000795c */ /* 0x000fe20000300000 */
.L_x_1062:
[--C-:B-1----:R-:W-:Y:S01]  /*31f40*/  IMAD R11, R8, 0x4000, R15.reuse ;  /* 0x00004000080b7824 */ /* 0x102fe200078e020f */
[----:B------:R-:W-:Y:S01]  /*31f50*/  R2UR UR9, R14 ;  /* 0x000000000e0972ca */ /* 0x000fe200000e0000 */
[----:B------:R-:W-:Y:S01]  /*31f60*/  IMAD R15, R8, 0x8000, R15 ;  /* 0x00008000080f7824 */ /* 0x000fe200078e020f */
[----:B------:R-:W-:Y:S01]  /*31f70*/  UIADD3 UR6, UP0, UR22, 0xf0, URZ ;  /* 0x000000f016067890 */ /* 0x000fe2000ff1e03f */
[----:B------:R-:W-:Y:S01]  /*31f80*/  VIADD R4, R4, 0xffffffff ;  /* 0xffffffff04047836 */ /* 0x000fe20000000000 */
[----:B------:R-:W-:Y:S01]  /*31f90*/  R2UR UR5, R11 ;  /* 0x000000000b0572ca */ /* 0x000fe200000e0000 */
[----:B------:R-:W-:Y:S01]  /*31fa0*/  UIADD3 UR26, UP1, UR22, 0x1f0, URZ ;  /* 0x000001f0161a7890 */ /* 0x000fe2000ff3e03f */
[----:B------:R-:W-:Y:S01]  /*31fb0*/  R2UR UR8, R15 ;  /* 0x000000000f0872ca */ /* 0x000fe200000e0000 */
[----:B------:R-:W-:Y:S01]  /*31fc0*/  UIADD3.X UR7, URZ, UR23, URZ, UP0, !UPT ;  /* 0x000000173f077290 */ /* 0x000fe200087fe43f */
[----:B------:R-:W-:Y:S01]  /*31fd0*/  R2UR UR11, R3 ;  /* 0x00000000030b72ca */ /* 0x000fe200000e0000 */
[----:B------:R-:W-:Y:S01]  /*31fe0*/  VIADD R8, R8, 0x1 ;  /* 0x0000000108087836 */ /* 0x000fe20000000000 */
[C---:B------:R-:W-:Y:S01]  /*31ff0*/  R2UR UR10, R13.reuse ;  /* 0x000000000d0a72ca */ /* 0x040fe200000e0000 */
[----:B------:R-:W-:Y:S01]  /*32000*/  UIADD3.X UR27, URZ, UR23, URZ, UP1, !UPT ;  /* 0x000000173f1b7290 */ /* 0x000fe20008ffe43f */
[----:B------:R-:W-:Y:S01]  /*32010*/  R2UR UR12, R10 ;  /* 0x000000000a0c72ca */ /* 0x000fe200000e0000 */
[----:B------:R-:W-:Y:S01]  /*32020*/  UMOV UR14, 0x0 ;  /* 0x00000000000e7882 */ /* 0x000fe20000000000 */
[----:B------:R-:W-:Y:S01]  /*32030*/  R2UR UR19, R2 ;  /* 0x00000000021372ca */ /* 0x000fe200000e0000 */
[----:B------:R-:W-:Y:S01]  /*32040*/  UMOV UR15, 0x10000000 ;  /* 0x10000000000f7882 */ /* 0x000fe20000000000 */
[----:B------:R-:W-:Y:S01]  /*32050*/  ISETP.GT.AND P3, PT, R4, 0x1, PT ;  /* 0x000000010400780c */ /* 0x000fe20003f64270 */
[----:B------:R-:W-:Y:S01]  /*32060*/  UIADD3 UR5, UR5, 0x100, URZ ;  /* 0x0000010005057890 */ /* 0x000fe2000fffe03f */
[----:B------:R-:W-:Y:S01]  /*32070*/  ISETP.NE.AND P1, PT, R8, 0x4, PT ;  /* 0x000000040800780c */ /* 0x000fe20003f25270 */
[----:B------:R-:W-:Y:S01]  /*32080*/  UIADD3 UR16, UR8, 0x10100, URZ ;  /* 0x0001010008107890 */ /* 0x000fe2000fffe03f */
[----:B------:R-:W-:-:S02]  /*32090*/  VIADD R13, R13, 0x20 ;  /* 0x000000200d0d7836 */ /* 0x000fc40000000000 */
[----:B------:R-:W-:Y:S02]  /*320a0*/  SEL R12, RZ, 0x1, P1 ;  /* 0x00000001ff0c7807 */ /* 0x000fe40000800000 */
[----:B------:R-:W-:Y:S01]  /*320b0*/  UMOV UR8, UR5 ;  /* 0x0000000500087c82 */ /* 0x000fe20008000000 */
[----:B------:R-:W-:Y:S01]  /*320c0*/  SEL R8, R8, RZ, P1 ;  /* 0x000000ff08087207 */ /* 0x000fe20000800000 */
[----:B------:R0:W-:Y:S01]  /*320d0*/  UTMALDG.3D [UR8], [UR6], desc[UR14] ;  /* 0x00000e08060075b4 */ /* 0x0001e20008011000 */
[----:B------:R-:W-:Y:S01]  /*320e0*/  LOP3.LUT R5, R5, R12, RZ, 0x3c, !PT ;  /* 0x0000000c05057212 */ /* 0x000fe200078e3cff */
[----:B0-----:R-:W-:Y:S01]  /*320f0*/  UMOV UR8, UR16 ;  /* 0x0000001000087c82 */ /* 0x001fe20008000000 */
[----:B------:R-:W-:Y:S02]  /*32100*/  UMOV UR11, UR19 ;  /* 0x00000013000b7c82 */ /* 0x000fe40008000000 */
[----:B------:R0:W-:Y:S02]  /*32110*/  UTMALDG.3D [UR8], [UR26], desc[UR14] ;  /* 0x00000e081a0075b4 */ /* 0x0001e40008011000 */
[----:B0-----:R-:W-:Y:S05]  /*32120*/  @P3 BRA `(.L_x_1063) ;  /* 0xfffffffc00443947 */ /* 0x001fea000383ffff */
.L_x_1059:
[----:B------:R-:W-:Y:S05]  /*32130*/  BSYNC B1 ;  /* 0x0000000000017941 */ /* 0x000fea0003800000 */
.L_x_1058:
[----:B------:R-:W2:Y:S01]  /*32140*/  LDL.LU R15, [R1+0x600] ;  /* 0x00060000010f7983 */ /* 0x000ea20000300800 */
[----:B------:R-:W-:Y:S01]  /*32150*/  LOP3.LUT P4, RZ, R9, 0xff, RZ, 0xc0, !PT ;  /* 0x000000ff09ff7812 */ /* 0x000fe2000788c0ff */
[----:B------:R-:W-:Y:S01]  /*32160*/  IMAD.IADD R6, R0, 0x1, R6 ;  /* 0x0000000100067824 */ /* 0x000fe200078e0206 */
[----:B------:R-:W-:Y:S01]  /*32170*/  ULDC.64 UR6, c[0x0][0x650] ;  /* 0x0001940000067ab9 */ /* 0x000fe20000000a00 */
[----:B------:R-:W3:Y:S01]  /*32180*/  LDL.LU R14, [R1+0x604] ;  /* 0x00060400010e7983 */ /* 0x000ee20000300800 */
[----:B------:R-:W-:Y:S01]  /*32190*/  BSSY B1, `(.L_x_1064) ;  /* 0x0000071000017945 */ /* 0x000fe20003800000 */
[----:B------:R-:W-:Y:S01]  /*321a0*/  IMAD.MOV.U32 R10, RZ, RZ, -0x1 ;  /* 0xffffffffff0a7424 */ /* 0x000fe200078e00ff */
[----:B------:R-:W-:Y:S02]  /*321b0*/  SHF.R.U32.HI R2, RZ, 0x2, R6 ;  /* 0x00000002ff027819 */ /* 0x000fe40000011606 */
[----:B------:R-:W-:Y:S02]  /*321c0*/  ISETP.GT.U32.AND P1, PT, R6, 0x3, PT ;  /* 0x000000030600780c */ /* 0x000fe40003f24070 */
[----:B------:R-:W-:-:S02]  /*321d0*/  LOP3.LUT R2, R2, 0x1, RZ, 0xc0, !PT ;  /* 0x0000000102027812 */ /* 0x000fc400078ec0ff */
[----:B------:R-:W-:Y:S01]  /*321e0*/  ISETP.LT.U32.AND P1, PT, R0, 0x4, P1 ;  /* 0x000000040000780c */ /* 0x000fe20000f21070 */
[----:B------:R-:W0:Y:S01]  /*321f0*/  @P4 S2R R3, SR_CgaCtaId ;  /* 0x0000000000034919 */ /* 0x000e220000008800 */
[----:B------:R-:W-:Y:S02]  /*32200*/  ISETP.NE.U32.AND P3, PT, R2, 0x1, PT ;  /* 0x000000010200780c */ /* 0x000fe40003f65070 */
[----:B------:R-:W-:Y:S02]  /*32210*/  @P4 MOV R2, 0x400 ;  /* 0x0000040000024802 */ /* 0x000fe40000000f00 */
[----:B------:R-:W-:Y:S02]  /*32220*/  ISETP.GT.U32.AND P3, PT, R0, 0x3, !P3 ;  /* 0x000000030000780c */ /* 0x000fe40005f64070 */
[----:B------:R-:W-:Y:S02]  /*32230*/  LOP3.LUT R6, R6, 0x3, RZ, 0xc0, !PT ;  /* 0x0000000306067812 */ /* 0x000fe400078ec0ff */
[----:B------:R-:W-:-:S02]  /*32240*/  PRMT R4, RZ, 0x7610, R4 ;  /* 0x00007610ff047816 */ /* 0x000fc40000000004 */
[----:B------:R-:W-:Y:S02]  /*32250*/  PRMT R9, RZ, 0x7610, R9 ;  /* 0x00007610ff097816 */ /* 0x000fe40000000009 */
[----:B0-----:R-:W-:Y:S02]  /*32260*/  @P4 LEA R2, R3, R2, 0x18 ;  /* 0x0000000203024211 */ /* 0x001fe400078ec0ff */
[----:B------:R-:W-:Y:S02]  /*32270*/  SEL R3, RZ, 0x1, !P3 ;  /* 0x00000001ff037807 */ /* 0x000fe40005800000 */
[----:B------:R0:W-:Y:S02]  /*32280*/  @P4 SYNCS.ARRIVE.TRANS64.A1T0 RZ, [R2+URZ+0x58], RZ ;  /* 0x000058ff02ff49a7 */ /* 0x0001e4000810003f */
[----:B0-----:R-:W-:-:S04]  /*32290*/  SEL R2, RZ, 0x1, !P1 ;  /* 0x00000001ff027807 */ /* 0x001fc80004800000 */
[----:B------:R-:W-:Y:S01]  /*322a0*/  LOP3.LUT R7, R3, R7, R2, 0x96, !PT ;  /* 0x0000000703077212 */ /* 0x000fe200078e9602 */
[----:B------:R-:W-:Y:S02]  /*322b0*/  IMAD.MOV.U32 R3, RZ, RZ, -0x1 ;  /* 0xffffffffff037424 */ /* 0x000fe400078e00ff */
[----:B------:R-:W-:Y:S01]  /*322c0*/  IMAD.MOV.U32 R2, RZ, RZ, -0x1 ;  /* 0xffffffffff027424 */ /* 0x000fe200078e00ff */
[----:B---3--:R-:W-:-:S04]  /*322d0*/  IADD3 R14, P1, R14, UR20, RZ ;  /* 0x000000140e0e7c10 */ /* 0x008fc8000ff3e0ff */
[----:B--2---:R-:W-:Y:S01]  /*322e0*/  IADD3.X R15, R15, UR13, RZ, P1, !PT ;  /* 0x0000000d0f0f7c10 */ /* 0x004fe20008ffe4ff */
[----:B------:R0:W-:Y:S01]  /*322f0*/  STL [R1+0x604], R14 ;  /* 0x0006040e01007387 */ /* 0x0001e20000100800 */
[----:B------:R-:W-:-:S03]  /*32300*/  ISETP.GE.U32.AND P1, PT, R14, UR6, PT ;  /* 0x000000060e007c0c */ /* 0x000fc6000bf26070 */
[----:B------:R0:W-:Y:S01]  /*32310*/  STL [R1+0x600], R15 ;  /* 0x0006000f01007387 */ /* 0x0001e20000100800 */
[----:B------:R-:W-:-:S13]  /*32320*/  ISETP.GE.U32.AND.EX P1, PT, R15, UR7, PT, P1 ;  /* 0x000000070f007c0c */ /* 0x000fda000bf26110 */
[----:B0-----:R-:W-:Y:S05]  /*32330*/  @P1 BRA `(.L_x_1065) ;  /* 0x0000000400581947 */ /* 0x001fea0003800000 */
[----:B------:R-:W0:Y:S01]  /*32340*/  S2R R8, SR_CTAID.X ;  /* 0x0000000000087919 */ /* 0x000e220000002500 */
[----:B------:R-:W1:Y:S01]  /*32350*/  LDC R11, c[0x0][0x65c] ;  /* 0x00019700ff0b7b82 */ /* 0x000e620000000800 */
[----:B------:R-:W-:Y:S01]  /*32360*/  ULDC UR5, c[0x0][0x150] ;  /* 0x0000540000057ab9 */ /* 0x000fe20000000800 */
[----:B------:R-:W-:Y:S01]  /*32370*/  ULDC.64 UR6, c[0x0][0x628] ;  /* 0x00018a0000067ab9 */ /* 0x000fe20000000a00 */
[----:B------:R-:W2:Y:S01]  /*32380*/  S2R R5, SR_CTAID.Y ;  /* 0x0000000000057919 */ /* 0x000ea20000002600 */
[----:B------:R-:W-:Y:S01]  /*32390*/  ISETP.NE.U32.AND P1, PT, RZ, UR6, PT ;  /* 0x00000006ff007c0c */ /* 0x000fe2000bf25070 */
[----:B------:R-:W-:-:S03]  /*323a0*/  ULDC UR8, c[0x0][0x630] ;  /* 0x00018c0000087ab9 */ /* 0x000fc60000000800 */
[----:B------:R-:W3:Y:S01]  /*323b0*/  LDC R3, c[0x0][0x144] ;  /* 0x00005100ff037b82 */ /* 0x000ee20000000800 */
[----:B------:R-:W-:-:S07]  /*323c0*/  ISETP.NE.AND.EX P1, PT, RZ, UR7, PT, P1 ;  /* 0x00000007ff007c0c */ /* 0x000fce000bf25310 */
[----:B------:R-:W4:Y:S01]  /*323d0*/  LDC R12, c[0x0][0x148] ;  /* 0x00005200ff0c7b82 */ /* 0x000f220000000800 */
[----:B-1----:R-:W-:Y:S02]  /*323e0*/  ISETP.NE.AND P5, PT, R11, 0x1, PT ;  /* 0x000000010b00780c */ /* 0x002fe40003fa5270 */
[----:B0-----:R-:W-:Y:S02]  /*323f0*/  I2FP.F32.U32 R2, R8 ;  /* 0x0000000800027245 */ /* 0x001fe40000201000 */
[----:B--2---:R-:W-:-:S03]  /*32400*/  I2FP.F32.U32 R4, R5 ;  /* 0x0000000500047245 */ /* 0x004fc60000201000 */
[----:B------:R-:W-:Y:S01]  /*32410*/  FMUL R2, R2, UR5 ;  /* 0x0000000502027c20 */ /* 0x000fe20008400000 */
[----:B------:R-:W-:Y:S02]  /*32420*/  ULDC UR5, c[0x0][0x154] ;  /* 0x0000550000057ab9 */ /* 0x000fe40000000800 */
[----:B------:R-:W-:-:S03]  /*32430*/  FMUL R10, R4, UR5 ;  /* 0x00000005040a7c20 */ /* 0x000fc60008400000 */
[----:B------:R-:W0:Y:S08]  /*32440*/  F2I.U32.TRUNC.NTZ R2, R2 ;  /* 0x0000000200027305 */ /* 0x000e30000020f000 */
[----:B------:R-:W1:Y:S01]  /*32450*/  F2I.U32.TRUNC.NTZ R10, R10 ;  /* 0x0000000a000a7305 */ /* 0x000e62000020f000 */
[----:B0-----:R-:W-:Y:S02]  /*32460*/  IMAD.MOV R4, RZ, RZ, -R2 ;  /* 0x000000ffff047224 */ /* 0x001fe400078e0a02 */
[----:B------:R-:W-:-:S02]  /*32470*/  IMAD.MOV.U32 R2, RZ, RZ, R14 ;  /* 0x000000ffff027224 */ /* 0x000fc400078e000e */
[----:B---3--:R-:W-:Y:S02]  /*32480*/  IMAD R8, R3, R4, R8 ;  /* 0x0000000403087224 */ /* 0x008fe400078e0208 */
[----:B-1----:R-:W-:-:S04]  /*32490*/  IMAD.MOV R3, RZ, RZ, -R10 ;  /* 0x000000ffff037224 */ /* 0x002fc800078e0a0a */
[----:B----4-:R-:W-:Y:S02]  /*324a0*/  @P5 IMAD R8, R12, R3, R5 ;  /* 0x000000030c085224 */ /* 0x010fe400078e0205 */
[----:B------:R-:W-:Y:S01]  /*324b0*/  IMAD.MOV.U32 R3, RZ, RZ, R15 ;  /* 0x000000ffff037224 */ /* 0x000fe200078e000f */
[----:B------:R-:W-:Y:S06]  /*324c0*/  @!P1 BRA `(.L_x_1066) ;  /* 0x0000000000289947 */ /* 0x000fec0003800000 */
[----:B------:R-:W-:Y:S02]  /*324d0*/  ULDC UR5, c[0x0][0x634] ;  /* 0x00018d0000057ab9 */ /* 0x000fe40000000800 */
[----:B------:R-:W-:-:S05]  /*324e0*/  IADD3 R3, P1, R14, UR5, RZ ;  /* 0x000000050e037c10 */ /* 0x000fca000ff3e0ff */
[----:B------:R-:W-:-:S04]  /*324f0*/  IMAD.X R11, RZ, RZ, R15, P1 ;  /* 0x000000ffff0b7224 */ /* 0x000fc800008e060f */
[----:B------:R-:W-:-:S04]  /*32500*/  IMAD.WIDE.U32 R4, R11, UR6, RZ ;  /* 0x000000060b047c25 */ /* 0x000fc8000f8e00ff */
[----:B------:R-:W-:-:S04]  /*32510*/  IMAD.WIDE.U32 R4, P1, R3, UR7, R4 ;  /* 0x0000000703047c25 */ /* 0x000fc8000f820004 */
[----:B------:R-:W-:-:S04]  /*32520*/  IMAD.WIDE.U32 R2, R3, UR6, RZ ;  /* 0x0000000603027c25 */ /* 0x000fc8000f8e00ff */
[----:B------:R-:W-:Y:S01]  /*32530*/  IMAD.MOV.U32 R2, RZ, RZ, R5 ;  /* 0x000000ffff027224 */ /* 0x000fe200078e0005 */
[----:B------:R-:W-:Y:S01]  /*32540*/  IADD3 RZ, P3, R3, R4, RZ ;  /* 0x0000000403ff7210 */ /* 0x000fe20007f7e0ff */
[----:B------:R-:W-:-:S04]  /*32550*/  IMAD.X R3, RZ, RZ, RZ, P1 ;  /* 0x000000ffff037224 */ /* 0x000fc800008e06ff */
[----:B------:R-:W-:-:S08]  /*32560*/  IMAD.WIDE.U32.X R2, R11, UR7, R2, P3 ;  /* 0x000000070b027c25 */ /* 0x000fd000098e0402 */
.L_x_1066:
[--C-:B------:R-:W-:Y:S01]  /*32570*/  SHF.R.U64 R10, R2, UR8, R3.reuse ;  /* 0x00000008020a7c19 */ /* 0x100fe20008001203 */
[----:B------:R-:W-:Y:S01]  /*32580*/  ULDC.64 UR6, c[0x0][0x620] ;  /* 0x0001880000067ab9 */ /* 0x000fe20000000a00 */
[----:B------:R-:W-:Y:S01]  /*32590*/  SHF.R.U32.HI R2, RZ, UR8, R3 ;  /* 0x00000008ff027c19 */ /* 0x000fe20008011603 */
[----:B------:R-:W-:Y:S01]  /*325a0*/  IMAD.MOV.U32 R3, RZ, RZ, R15 ;  /* 0x000000ffff037224 */ /* 0x000fe200078e000f */
[----:B------:R-:W-:Y:S01]  /*325b0*/  IADD3 R11, P1, RZ, -R10, RZ ;  /* 0x8000000aff0b7210 */ /* 0x000fe20007f3e0ff */
[----:B------:R-:W-:-:S04]  /*325c0*/  ULDC UR5, c[0x0][0x618] ;  /* 0x0001860000057ab9 */ /* 0x000fc80000000800 */
[----:B------:R-:W-:-:S04]  /*325d0*/  IMAD.X R2, RZ, RZ, ~R2, P1 ;  /* 0x000000ffff027224 */ /* 0x000fc800008e0e02 */
[----:B------:R-:W-:-:S04]  /*325e0*/  IMAD R2, R2, UR6, RZ ;  /* 0x0000000602027c24 */ /* 0x000fc8000f8e02ff */
[----:B------:R-:W-:Y:S02]  /*325f0*/  IMAD R5, R11, UR7, R2 ;  /* 0x000000070b057c24 */ /* 0x000fe4000f8e0202 */
[----:B------:R-:W-:-:S04]  /*32600*/  IMAD.MOV.U32 R2, RZ, RZ, R14 ;  /* 0x000000ffff027224 */ /* 0x000fc800078e000e */
[----:B------:R-:W-:Y:S01]  /*32610*/  IMAD.WIDE.U32 R2, R11, UR6, R2 ;  /* 0x000000060b027c25 */ /* 0x000fe2000f8e0002 */
[----:B------:R-:W-:Y:S02]  /*32620*/  ULDC.64 UR6, c[0x0][0x640] ;  /* 0x0001900000067ab9 */ /* 0x000fe40000000a00 */
[----:B------:R-:W-:Y:S01]  /*32630*/  ISETP.NE.U32.AND P1, PT, RZ, UR6, PT ;  /* 0x00000006ff007c0c */ /* 0x000fe2000bf25070 */
[----:B------:R-:W-:-:S03]  /*32640*/  IMAD.IADD R3, R3, 0x1, R5 ;  /* 0x0000000103037824 */ /* 0x000fc600078e0205 */
[----:B------:R-:W-:Y:S02]  /*32650*/  ISETP.NE.AND.EX P1, PT, RZ, UR7, PT, P1 ;  /* 0x00000007ff007c0c */ /* 0x000fe4000bf25310 */
[--C-:B------:R-:W-:Y:S02]  /*32660*/  SHF.R.U64 R11, R2, UR5, R3.reuse ;  /* 0x00000005020b7c19 */ /* 0x100fe40008001203 */
[----:B------:R-:W-:Y:S01]  /*32670*/  SHF.R.U32.HI R2, RZ, UR5, R3 ;  /* 0x00000005ff027c19 */ /* 0x000fe20008011603 */
[----:B------:R-:W-:-:S03]  /*32680*/  ULDC UR5, c[0x0][0x608] ;  /* 0x0001820000057ab9 */ /* 0x000fc60000000800 */
[--C-:B------:R-:W-:Y:S02]  /*32690*/  SHF.R.U64 R12, R11, UR5, R2.reuse ;  /* 0x000000050b0c7c19 */ /* 0x100fe40008001202 */
[----:B------:R-:W-:Y:S01]  /*326a0*/  SHF.R.U32.HI R3, RZ, UR5, R2 ;  /* 0x00000005ff037c19 */ /* 0x000fe20008011602 */
[----:B------:R-:W-:-:S03]  /*326b0*/  ULDC UR5, c[0x0][0x658] ;  /* 0x0001960000057ab9 */ /* 0x000fc60000000800 */
[--C-:B------:R-:W-:Y:S02]  /*326c0*/  SHF.R.U64 R13, R12, UR5, R3.reuse ;  /* 0x000000050c0d7c19 */ /* 0x100fe40008001203 */
[----:B------:R-:W-:-:S03]  /*326d0*/  SHF.R.U32.HI R14, RZ, UR5, R3 ;  /* 0x00000005ff0e7c19 */ /* 0x000fc60008011603 */
[----:B------:R-:W-:Y:S02]  /*326e0*/  IMAD.MOV.U32 R2, RZ, RZ, R13 ;  /* 0x000000ffff027224 */ /* 0x000fe400078e000d */
        /* <DEDUP_REMOVED lines=12> */
.L_x_1067:
[----:B------:R-:W-:Y:S01]  /*327b0*/  ULDC UR5, c[0x0][0x648] ;  /* 0x0001920000057ab9 */ /* 0x000fe20000000800 */
[----:B------:R-:W-:Y:S01]  /*327c0*/  LOP3.LUT R12, R12, UR17, RZ, 0xc0, !PT ;  /* 0x000000110c0c7c12 */ /* 0x000fe2000f8ec0ff */
[----:B------:R-:W-:Y:S01]  /*327d0*/  IMAD.MOV.U32 R4, RZ, RZ, 0x1 ;  /* 0x00000001ff047424 */ /* 0x000fe200078e00ff */
[----:B------:R-:W-:Y:S01]  /*327e0*/  SHF.R.U64 R3, R2, UR5, R3 ;  /* 0x0000000502037c19 */ /* 0x000fe20008001203 */
[----:B------:R-:W-:-:S04]  /*327f0*/  ULDC UR5, c[0x0][0x638] ;  /* 0x00018e0000057ab9 */ /* 0x000fc80000000800 */
[----:B------:R-:W-:Y:S02]  /*32800*/  IMAD.MOV R2, RZ, RZ, -R3 ;  /* 0x000000ffff027224 */ /* 0x000fe400078e0a03 */
[----:B------:R-:W-:Y:S02]  /*32810*/  IMAD R5, R3, UR18, R12 ;  /* 0x0000001203057c24 */ /* 0x000fe4000f8e020c */
[----:B------:R-:W-:Y:S01]  /*32820*/  IMAD R13, R2, UR5, R13 ;  /* 0x00000005020d7c24 */ /* 0x000fe2000f8e020d */
[----:B------:R-:W-:Y:S01]  /*32830*/  ULDC UR5, c[0x0][0x610] ;  /* 0x0001840000057ab9 */ /* 0x000fe20000000800 */
[----:B------:R-:W-:Y:S01]  /*32840*/  LOP3.LUT R2, R11, UR4, RZ, 0xc0, !PT ;  /* 0x000000040b027c12 */ /* 0x000fe2000f8ec0ff */
[----:B------:R-:W-:Y:S01]  /*32850*/  IMAD R8, R5, UR5, R8 ;  /* 0x0000000505087c24 */ /* 0x000fe2000f8e0208 */
[----:B------:R-:W-:-:S03]  /*32860*/  ULDC UR5, c[0x0][0x600] ;  /* 0x0001800000057ab9 */ /* 0x000fc60000000800 */
[----:B------:R-:W-:-:S05]  /*32870*/  IMAD R13, R13, UR5, R2 ;  /* 0x000000050d0d7c24 */ /* 0x000fca000f8e0202 */
[----:B------:R-:W-:Y:S02]  /*32880*/  SEL R2, R13, R8, !P5 ;  /* 0x000000080d027207 */ /* 0x000fe40006800000 */
[----:B------:R-:W-:-:S07]  /*32890*/  SEL R3, R8, R13, !P5 ;  /* 0x0000000d08037207 */ /* 0x000fce0006800000 */
.L_x_1065:
[----:B------:R-:W-:Y:S05]  /*328a0*/  BSYNC B1 ;  /* 0x0000000000017941 */ /* 0x000fea0003800000 */
.L_x_1064:
[----:B------:R-:W-:-:S13]  /*328b0*/  LOP3.LUT P1, RZ, R4, 0xff, RZ, 0xc0, !PT ;  /* 0x000000ff04ff7812 */ /* 0x000fda000782c0ff */
[----:B------:R-:W-:Y:S05]  /*328c0*/  @P1 BRA `(.L_x_1068) ;  /* 0xfffffff400281947 */ /* 0x000fea000383ffff */
[----:B------:R-:W-:Y:S05]  /*328d0*/  BSYNC B0 ;  /* 0x0000000000007941 */ /* 0x000fea0003800000 */
.L_x_1056:
[----:B------:R-:W-:-:S03]  /*328e0*/  UMOV UR5, 0xffffffff ;  /* 0xffffffff00057882 */ /* 0x000fc60000000000 */
[----:B------:R-:W-:Y:S05]  /*328f0*/  BRA.DIV UR5, `(.L_x_1069) ;  /* 0x00000006051c7947 */ /* 0x000fea000b800000 */
[----:B------:R-:W-:-:S13]  /*32900*/  ELECT P6, URZ, PT ;  /* 0x00000000003f782f */ /* 0x000fda00038c0000 */
.L_x_1083:
[----:B------:R-:W-:Y:S04]  /*32910*/  BSSY B0, `(.L_x_1070) ;  /* 0x000002c000007945 */ /* 0x000fe80003800000 */
[----:B------:R-:W-:Y:S05]  /*32920*/  @!P6 BRA `(.L_x_1071) ;  /* 0x0000000000a8e947 */ /* 0x000fea0003800000 */
[----:B------:R-:W-:-:S04]  /*32930*/  ULOP3.LUT UR5, UR40, 0x2, URZ, 0xfc, !UPT ;  /* 0x0000000228057892 */ /* 0x000fc8000f8efc3f */
[----:B------:R-:W-:-:S06]  /*32940*/  UISETP.NE.AND UP0, UPT, UR5, 0x3, UPT ;  /* 0x000000030500788c */ /* 0x000fcc000bf05270 */
[----:B------:R-:W-:-:S13]  /*32950*/  PLOP3.LUT P0, PT, PT, PT, UP0, 0x80, 0x0 ;  /* 0x000000000000781c */ /* 0x000fda0003f0f008 */
[----:B------:R-:W-:Y:S05]  /*32960*/  @!P0 BRA `(.L_x_1072) ;  /* 0x0000000000048947 */ /* 0x000fea0003800000 */
[----:B------:R-:W-:Y:S01]  /*32970*/  BPT.TRAP 0x1 ;  /* 0x000000040000795c */ /* 0x000fe20000300000 */
.L_x_1072:
[----:B------:R-:W0:Y:S01]  /*32980*/  S2R R3, SR_CgaCtaId ;  /* 0x0000000000037919 */ /* 0x000e220000008800 */
[----:B------:R-:W-:-:S04]  /*32990*/  MOV R0, 0x400 ;  /* 0x0000040000007802 */ /* 0x000fc80000000f00 */
[----:B0-----:R-:W-:Y:S02]  /*329a0*/  LEA R3, R3, R0, 0x18 ;  /* 0x0000000003037211 */ /* 0x001fe400078ec0ff */
[----:B------:R-:W-:-:S03]  /*329b0*/  SHF.L.U32 R0, R7, 0x1f, RZ ;  /* 0x0000001f07007819 */ /* 0x000fc600000006ff */
[----:B------:R-:W-:-:S04]  /*329c0*/  VIADD R3, R3, 0x20 ;  /* 0x0000002003037836 */ /* 0x000fc80000000000 */
[----:B------:R-:W-:-:S04]  /*329d0*/  IMAD R5, R6, 0x8, R3 ;  /* 0x0000000806057824 */ /* 0x000fc800078e0203 */
[----:B------:R-:W0:Y:S02]  /*329e0*/  SYNCS.PHASECHK.TRANS64.TRYWAIT P0, [R5+URZ], R0 ;  /* 0x00000000050075a7 */ /* 0x000e24000800017f */
[----:B0-----:R-:W-:Y:S05]  /*329f0*/  @!P0 BRA `(.L_x_1073) ;  /* 0x0000000000fc8947 */ /* 0x001fea0003800000 */
.L_x_1084:
[----:B------:R-:W-:-:S05]  /*32a00*/  VIADD R6, R6, 0x1 ;  /* 0x0000000106067836 */ /* 0x000fca0000000000 */
[----:B------:R-:W-:-:S04]  /*32a10*/  ISETP.NE.AND P0, PT, R6, 0x4, PT ;  /* 0x000000040600780c */ /* 0x000fc80003f05270 */
[----:B0-----:R-:W-:Y:S02]  /*32a20*/  SEL R0, RZ, 0x1, P0 ;  /* 0x00000001ff007807 */ /* 0x001fe40000000000 */
[----:B------:R-:W-:Y:S02]  /*32a30*/  SEL R6, R6, RZ, P0 ;  /* 0x000000ff06067207 */ /* 0x000fe40000000000 */
[----:B------:R-:W-:-:S03]  /*32a40*/  LOP3.LUT R7, R7, R0, RZ, 0x3c, !PT ;  /* 0x0000000007077212 */ /* 0x000fc600078e3cff */
[----:B------:R-:W-:Y:S01]  /*32a50*/  IMAD R5, R6, 0x8, R3 ;  /* 0x0000000806057824 */ /* 0x000fe200078e0203 */
[----:B------:R-:W-:-:S04]  /*32a60*/  SHF.L.U32 R0, R7, 0x1f, RZ ;  /* 0x0000001f07007819 */ /* 0x000fc800000006ff */
[----:B------:R-:W0:Y:S02]  /*32a70*/  SYNCS.PHASECHK.TRANS64.TRYWAIT P0, [R5+URZ], R0 ;  /* 0x00000000050075a7 */ /* 0x000e24000800017f */
[----:B0-----:R-:W-:Y:S05]  /*32a80*/  @!P0 BRA `(.L_x_1074) ;  /* 0x0000000000ec8947 */ /* 0x001fea0003800000 */
.L_x_1085:
[----:B0-----:R-:W-:-:S05]  /*32a90*/  VIADD R0, R6, 0x1 ;  /* 0x0000000106007836 */ /* 0x001fca0000000000 */
[----:B------:R-:W-:-:S04]  /*32aa0*/  ISETP.NE.AND P0, PT, R0, 0x4, PT ;  /* 0x000000040000780c */ /* 0x000fc80003f05270 */
[----:B------:R-:W-:Y:S02]  /*32ab0*/  SEL R2, RZ, 0x1, P0 ;  /* 0x00000001ff027807 */ /* 0x000fe40000000000 */
[----:B------:R-:W-:Y:S02]  /*32ac0*/  SEL R4, R0, RZ, P0 ;  /* 0x000000ff00047207 */ /* 0x000fe40000000000 */
[----:B------:R-:W-:-:S03]  /*32ad0*/  LOP3.LUT R7, R7, R2, RZ, 0x3c, !PT ;  /* 0x0000000207077212 */ /* 0x000fc600078e3cff */
[----:B------:R-:W-:Y:S01]  /*32ae0*/  IMAD R5, R4, 0x8, R3 ;  /* 0x0000000804057824 */ /* 0x000fe200078e0203 */
[----:B------:R-:W-:-:S04]  /*32af0*/  SHF.L.U32 R0, R7, 0x1f, RZ ;  /* 0x0000001f07007819 */ /* 0x000fc800000006ff */
[----:B------:R-:W0:Y:S02]  /*32b00*/  SYNCS.PHASECHK.TRANS64.TRYWAIT P0, [R5+URZ], R0 ;  /* 0x00000000050075a7 */ /* 0x000e24000800017f */
[----:B0-----:R-:W-:Y:S05]  /*32b10*/  @!P0 BRA `(.L_x_1075) ;  /* 0x0000000000dc8947 */ /* 0x001fea0003800000 */
.L_x_1086:
[----:B0-----:R-:W-:-:S05]  /*32b20*/  VIADD R0, R4, 0x1 ;  /* 0x0000000104007836 */ /* 0x001fca0000000000 */
[----:B------:R-:W-:-:S04]  /*32b30*/  ISETP.NE.AND P0, PT, R0, 0x4, PT ;  /* 0x000000040000780c */ /* 0x000fc80003f05270 */
[----:B------:R-:W-:Y:S02]  /*32b40*/  SEL R2, RZ, 0x1, P0 ;  /* 0x00000001ff027807 */ /* 0x000fe40000000000 */
[----:B------:R-:W-:Y:S02]  /*32b50*/  SEL R0, R0, RZ, P0 ;  /* 0x000000ff00007207 */ /* 0x000fe40000000000 */
[----:B------:R-:W-:-:S03]  /*32b60*/  LOP3.LUT R2, R7, R2, RZ, 0x3c, !PT ;  /* 0x0000000207027212 */ /* 0x000fc600078e3cff */
[----:B------:R-:W-:Y:S01]  /*32b70*/  IMAD R3, R0, 0x8, R3 ;  /* 0x0000000800037824 */ /* 0x000fe200078e0203 */
[----:B------:R-:W-:-:S07]  /*32b80*/  SHF.L.U32 R0, R2, 0x1f, RZ ;  /* 0x0000001f02007819 */ /* 0x000fce00000006ff */
.L_x_1076:
[----:B0-----:R0:W1:Y:S02]  /*32b90*/  SYNCS.PHASECHK.TRANS64.TRYWAIT P0, [R3+URZ], R0 ;  /* 0x00000000030075a7 */ /* 0x001064000800017f */
[----:B-1----:R-:W-:Y:S05]  /*32ba0*/  @!P0 NANOSLEEP.SYNCS 0x989680 ;  /* 0x009896800000895d */ /* 0x002fea0003900000 */
[----:B------:R-:W1:Y:S02]  /*32bb0*/  @!P0 SYNCS.PHASECHK.TRANS64 P0, [R3+URZ], R0 ;  /* 0x00000000030085a7 */ /* 0x000e64000800007f */
[----:B-1----:R-:W-:Y:S05]  /*32bc0*/  @!P0 BRA `(.L_x_1076) ;  /* 0xfffffffc00f08947 */ /* 0x002fea000383ffff */
.L_x_1071:
[----:B------:R-:W-:Y:S05]  /*32bd0*/  BSYNC B0 ;  /* 0x0000000000007941 */ /* 0x000fea0003800000 */
.L_x_1070:
[----:B------:R-:W-:Y:S05]  /*32be0*/  EXIT ;  /* 0x000000000000794d */ /* 0x000fea0003800000 */
.L_x_17:
[----:B-1----:R1:W4:Y:S02]  /*32bf0*/  SYNCS.PHASECHK.TRANS64.TRYWAIT P1, [R3+URZ], R0 ;  /* 0x00000000030075a7 */ /* 0x002324000802017f */
[----:B----4-:R-:W-:Y:S05]  /*32c00*/  @!P1 NANOSLEEP.SYNCS 0x989680 ;  /* 0x009896800000995d */ /* 0x010fea0003900000 */
[----:B------:R-:W4:Y:S02]  /*32c10*/  @!P1 SYNCS.PHASECHK.TRANS64 P1, [R3+URZ], R0 ;  /* 0x00000000030095a7 */ /* 0x000f24000802007f */
[----:B----4-:R-:W-:Y:S05]  /*32c20*/  @!P1 BRA `(.L_x_17) ;  /* 0xfffffffc00f09947 */ /* 0x010fea000383ffff */
[----:B------:R-:W-:Y:S05]  /*32c30*/  BRA `(.L_x_16) ;  /* 0xfffffce400b47947 */ /* 0x000fea000383ffff */
.L_x_22:
[----:B--2---:R-:W-:-:S04]  /*32c40*/  IMAD.U32 R6, RZ, RZ, UR8 ;  /* 0x00000008ff067e24 */ /* 0x004fc8000f8e00ff */
[----:B------:R2:W3:Y:S03]  /*32c50*/  SYNCS.PHASECHK.TRANS64.TRYWAIT P1, [R6+URZ], R4 ;  /* 0x00000004060075a7 */ /* 0x0004e6000802017f */
[----:B---3--:R-:W-:Y:S05]  /*32c60*/  @!P1 NANOSLEEP.SYNCS 0x989680 ;  /* 0x009896800000995d */ /* 0x008fea0003900000 */
[----:B------:R-:W3:Y:S02]  /*32c70*/  @!P1 SYNCS.PHASECHK.TRANS64 P1, [R6+URZ], R4 ;  /* 0x00000004060095a7 */ /* 0x000ee4000802007f */
[----:B---3--:R-:W-:Y:S05]  /*32c80*/  @!P1 BRA `(.L_x_22) ;  /* 0xfffffffc00ec9947 */ /* 0x008fea000383ffff */
[----:B------:R-:W-:Y:S05]  /*32c90*/  BRA `(.L_x_21) ;  /* 0xfffffd38005c7947 */ /* 0x000fea000383ffff */
.L_x_1057:
[----:B------:R-:W-:Y:S01]  /*32ca0*/  BSSY B1, `(.L_x_1077) ;  /* 0x0000006000017945 */ /* 0x000fe20003800000 */
[----:B------:R-:W-:-:S07]  /*32cb0*/  IMAD.MOV.U32 R15, RZ, RZ, -0x1 ;  /* 0xffffffffff0f7424 */ /* 0x000fce00078e00ff */
[----:B------:R-:W-:Y:S05]  /*32cc0*/  WARPSYNC.COLLECTIVE R15, `(.L_x_1078) ;  /* 0x000000000f0c7348 */ /* 0x000fea0003c00000 */
[----:B------:R-:W-:Y:S02]  /*32cd0*/  ELECT P6, UR62, PT ;  /* 0x00000000003e782f */ /* 0x000fe400038c0000 */
[----:B------:R-:W-:Y:S01]  /*32ce0*/  MOV R14, UR62 ;  /* 0x0000003e000e7c02 */ /* 0x000fe20008000f00 */
[----:B------:R-:W-:Y:S10]  /*32cf0*/  ENDCOLLECTIVE ;  /* 0x000000000000791b */ /* 0x000ff40003800000 */
.L_x_1078:
[----:B------:R-:W-:Y:S05]  /*32d00*/  BSYNC B1 ;  /* 0x0000000000017941 */ /* 0x000fea0003800000 */
.L_x_1077:
[----:B------:R-:W-:Y:S05]  /*32d10*/  BRA `(.L_x_1079) ;  /* 0xfffffff000207947 */ /* 0x000fea000383ffff */
.L_x_1060:
[----:B-1----:R1:W2:Y:S02]  /*32d20*/  SYNCS.PHASECHK.TRANS64.TRYWAIT P1, [R14+URZ+0x20], R11 ;  /* 0x0000200b0e0075a7 */ /* 0x0022a4000802017f */
[----:B--2---:R-:W-:Y:S05]  /*32d30*/  @!P1 NANOSLEEP.SYNCS 0x989680 ;  /* 0x009896800000995d */ /* 0x004fea0003900000 */
[----:B------:R-:W2:Y:S02]  /*32d40*/  @!P1 SYNCS.PHASECHK.TRANS64 P1, [R14+URZ+0x20], R11 ;  /* 0x0000200b0e0095a7 */ /* 0x000ea4000802007f */
[----:B--2---:R-:W-:Y:S05]  /*32d50*/  @!P1 BRA `(.L_x_1060) ;  /* 0xfffffffc00f09947 */ /* 0x004fea000383ffff */
[----:B------:R-:W-:Y:S05]  /*32d60*/  BRA `(.L_x_1080) ;  /* 0xfffffff000547947 */ /* 0x000fea000383ffff */
.L_x_1069:
[----:B------:R-:W-:Y:S01]  /*32d70*/  BSSY B0, `(.L_x_1081) ;  /* 0x0000006000007945 */ /* 0x000fe20003800000 */
[----:B------:R-:W-:-:S07]  /*32d80*/  IMAD.MOV.U32 R15, RZ, RZ, -0x1 ;  /* 0xffffffffff0f7424 */ /* 0x000fce00078e00ff */
[----:B------:R-:W-:Y:S05]  /*32d90*/  WARPSYNC.COLLECTIVE R15, `(.L_x_1082) ;  /* 0x000000000f0c7348 */ /* 0x000fea0003c00000 */
[----:B------:R-:W-:Y:S02]  /*32da0*/  ELECT P6, UR62, PT ;  /* 0x00000000003e782f */ /* 0x000fe400038c0000 */
[----:B------:R-:W-:Y:S01]  /*32db0*/  MOV R14, UR62 ;  /* 0x0000003e000e7c02 */ /* 0x000fe20008000f00 */
[----:B------:R-:W-:Y:S10]  /*32dc0*/  ENDCOLLECTIVE ;  /* 0x000000000000791b */ /* 0x000ff40003800000 */
.L_x_1082:
[----:B------:R-:W-:Y:S05]  /*32dd0*/  BSYNC B0 ;  /* 0x0000000000007941 */ /* 0x000fea0003800000 */
.L_x_1081:
[----:B------:R-:W-:Y:S05]  /*32de0*/  BRA `(.L_x_1083) ;  /* 0xfffffff800c87947 */ /* 0x000fea000383ffff */
.L_x_1073:
[----:B0-----:R0:W1:Y:S02]  /*32df0*/  SYNCS.PHASECHK.TRANS64.TRYWAIT P0, [R5+URZ], R0 ;  /* 0x00000000050075a7 */ /* 0x001064000800017f */
[----:B-1----:R-:W-:Y:S05]  /*32e00*/  @!P0 NANOSLEEP.SYNCS 0x989680 ;  /* 0x009896800000895d */ /* 0x002fea0003900000 */
[----:B------:R-:W1:Y:S02]  /*32e10*/  @!P0 SYNCS.PHASECHK.TRANS64 P0, [R5+URZ], R0 ;  /* 0x00000000050085a7 */ /* 0x000e64000800007f */
[----:B-1----:R-:W-:Y:S05]  /*32e20*/  @!P0 BRA `(.L_x_1073) ;  /* 0xfffffffc00f08947 */ /* 0x002fea000383ffff */
[----:B------:R-:W-:Y:S05]  /*32e30*/  BRA `(.L_x_1084) ;  /* 0xfffffff800f07947 */ /* 0x000fea000383ffff */
.L_x_1074:
[----:B0-----:R0:W1:Y:S02]  /*32e40*/  SYNCS.PHASECHK.TRANS64.TRYWAIT P0, [R5+URZ], R0 ;  /* 0x00000000050075a7 */ /* 0x001064000800017f */
[----:B-1----:R-:W-:Y:S05]  /*32e50*/  @!P0 NANOSLEEP.SYNCS 0x989680 ;  /* 0x009896800000895d */ /* 0x002fea0003900000 */
[----:B------:R-:W1:Y:S02]  /*32e60*/  @!P0 SYNCS.PHASECHK.TRANS64 P0, [R5+URZ], R0 ;  /* 0x00000000050085a7 */ /* 0x000e64000800007f */
[----:B-1----:R-:W-:Y:S05]  /*32e70*/  @!P0 BRA `(.L_x_1074) ;  /* 0xfffffffc00f08947 */ /* 0x002fea000383ffff */
[----:B------:R-:W-:Y:S05]  /*32e80*/  BRA `(.L_x_1085) ;  /* 0xfffffffc00007947 */ /* 0x000fea000383ffff */
.L_x_1075:
[----:B0-----:R0:W1:Y:S02]  /*32e90*/  SYNCS.PHASECHK.TRANS64.TRYWAIT P0, [R5+URZ], R0 ;  /* 0x00000000050075a7 */ /* 0x001064000800017f */
[----:B-1----:R-:W-:Y:S05]  /*32ea0*/  @!P0 NANOSLEEP.SYNCS 0x989680 ;  /* 0x009896800000895d */ /* 0x002fea0003900000 */
[----:B------:R-:W1:Y:S02]  /*32eb0*/  @!P0 SYNCS.PHASECHK.TRANS64 P0, [R5+URZ], R0 ;  /* 0x00000000050085a7 */ /* 0x000e64000800007f */
[----:B-1----:R-:W-:Y:S05]  /*32ec0*/  @!P0 BRA `(.L_x_1075) ;  /* 0xfffffffc00f08947 */ /* 0x002fea000383ffff */
[----:B------:R-:W-:Y:S05]  /*32ed0*/  BRA `(.L_x_1086) ;  /* 0xfffffffc00107947 */ /* 0x000fea000383ffff */
.L_x_1087:
[----:B------:R-:W-:-:S00]  /*32ee0*/  BRA `(.L_x_1087) ;  /* 0xfffffffc00fc7947 */ /* 0x000fc0000383ffff */
[----:B------:R-:W-:-:S00]  /*32ef0*/  NOP ;  /* 0x0000000000007918 */ /* 0x000fc00000000000 */
        /* <DEDUP_REMOVED lines=8> */
.L_x_1088:


//--------------------- .nv.global.init           --------------------------
	.section	.nv.global.init,"aw",@progbits
.nv.global.init:
	.type		$str$22,@object
	.size		$str$22,($str$23 - $str$22)
$str$22:
        /*0000*/ 	.byte	0x6b, 0x5f, 0x74, 0x69, 0x6c, 0x65, 0x5f, 0x63, 0x6f, 0x75, 0x6e, 0x74, 0x20, 0x3e, 0x3d, 0x20
        /*0010*/ 	.byte	0x31, 0x00
	.type		$str$23,@object
	.size		$str$23,(__unnamed_1 - $str$23)
$str$23:
        /*0012*/ 	.byte	0x2f, 0x74, 0x6d, 0x70, 0x2f, 0x63, 0x75, 0x74, 0x6c, 0x61, 0x73, 0x73, 0x5f, 0x73, 0x77, 0x65
        /*0022*/ 	.byte	0x65, 0x70, 0x5f, 0x73, 0x72, 0x63, 0x2f, 0x69, 0x6e, 0x63, 0x6c, 0x75, 0x64, 0x65, 0x2f, 0x63
        /*0032*/ 	.byte	0x75, 0x74, 0x6c, 0x61, 0x73, 0x73, 0x2f, 0x67, 0x65, 0x6d, 0x6d, 0x2f, 0x63, 0x6f, 0x6c, 0x6c
        /*0042*/ 	.byte	0x65, 0x63, 0x74, 0x69, 0x76, 0x65, 0x2f, 0x73, 0x6d, 0x39, 0x30, 0x5f, 0x6d, 0x6d, 0x61, 0x5f
        /*0052*/ 	.byte	0x74, 0x6d, 0x61, 0x5f, 0x67, 0x6d, 0x6d, 0x61, 0x5f, 0x73, 0x73, 0x5f, 0x77, 0x61, 0x72, 0x70
        /*0062*/ 	.byte	0x73, 0x70, 0x65, 0x63, 0x69, 0x61, 0x6c, 0x69, 0x7a, 0x65, 0x64, 0x2e, 0x68, 0x70, 0x70, 0x00
	.type		__unnamed_1,@object
	.size		__unnamed_1,(.L_0 - __unnamed_1)
__unnamed_1:
        /* <DEDUP_REMOVED lines=181> */
        /*0bc2*/ 	.byte	0x69, 0x64, 0x65, 0x6e, 0x74, 0x69, 0x74, 0x79, 0x5d, 0x00
.L_0:


//--------------------- .nv.shared._ZN7cutlass13device_kernelINS_4gemm6kernel13GemmUniversalIN4cute5tupleIJiiiiEEENS1_10collective13CollectiveMmaINS1_34MainloopSm90TmaGmmaWarpSpecializedILi4ENS5_IJNS4_1CILi1EEESB_SB_EEENS1_35KernelTmaWarpSpecializedCooperativeEEENS5_IJNSA_ILi256EEENSA_ILi512EEENSA_ILi32EEEEEENS_10bfloat16_tENS5_IJlSB_lEEESJ_SK_NS4_8TiledMMAINS4_8MMA_AtomIJNS4_4SM904GMMA28MMA_64x256x16_F32BF16BF16_SSILNSO_5MajorE0ELSQ_0ELNSO_7ScaleInE1ELSR_1EEEEEENS4_6LayoutINS5_IJNSA_ILi2EEESB_SB_EEENS5_IJSB_NSA_ILi0EEESX_EEEEENS5_IJNS4_10UnderscoreES10_S10_EEEEENS4_13SM90_TMA_LOADENS4_14ComposedLayoutINS4_7SwizzleILi2ELi4ELi3EEENS4_18smem_ptr_flag_bitsILi16EEENSU_INS5_IJNSA_ILi8EEESH_EEENS5_IJSH_SB_EEEEEEEvNS4_8identityES13_S1D_vS1E_EENS_8epilogue10collective6detail29Sm90TmaWarpSpecializedAdapterINS1H_15DefaultEpilogueISJ_SK_SK_NS1G_6thread17LinearCombinationISJ_Li1EffLNS1L_9ScaleType4KindE0ELNS_15FloatRoundStyleE2ESJ_EENS1_15EpilogueDefaultEEEEEvvEEEEvNT_6ParamsE --------------------------
	.section	.nv.shared._ZN7cutlass13device_kernelINS_4gemm6kernel13GemmUniversalIN4cute5tupleIJiiiiEEENS1_10collective13CollectiveMmaINS1_34MainloopSm90TmaGmmaWarpSpecializedILi4ENS5_IJNS4_1CILi1EEESB_SB_EEENS1_35KernelTmaWarpSpecializedCooperativeEEENS5_IJNSA_ILi256EEENSA_ILi512EEENSA_ILi32EEEEEENS_10bfloat16_tENS5_IJlSB_lEEESJ_SK_NS4_8TiledMMAINS4_8MMA_AtomIJNS4_4SM904GMMA28MMA_64x256x16_F32BF16BF16_SSILNSO_5MajorE0ELSQ_0ELNSO_7ScaleInE1ELSR_1EEEEEENS4_6LayoutINS5_IJNSA_ILi2EEESB_SB_EEENS5_IJSB_NSA_ILi0EEESX_EEEEENS5_IJNS4_10UnderscoreES10_S10_EEEEENS4_13SM90_TMA_LOADENS4_14ComposedLayoutINS4_7SwizzleILi2ELi4ELi3EEENS4_18smem_ptr_flag_bitsILi16EEENSU_INS5_IJNSA_ILi8EEESH_EEENS5_IJSH_SB_EEEEEEEvNS4_8identityES13_S1D_vS1E_EENS_8epilogue10collective6detail29Sm90TmaWarpSpecializedAdapterINS1H_15DefaultEpilogueISJ_SK_SK_NS1G_6thread17LinearCombinationISJ_Li1EffLNS1L_9ScaleType4KindE0ELNS_15FloatRoundStyleE2ESJ_EENS1_15EpilogueDefaultEEEEEvvEEEEvNT_6ParamsE,"aw",@nobits
	.sectionflags	@""
	.align	16
	.zero		1024


//--------------------- .nv.shared.reserved.0     --------------------------
	.section	.nv.shared.reserved.0,"aw",@nobits
	.weak		__nv_reservedSMEM_offset_0_alias
	.size		__nv_reservedSMEM_offset_0_alias, 0, 0
	.other		__nv_reservedSMEM_offset_0_alias,@"STO_CUDA_RESERVED_SHARED STV_DEFAULT"
__nv_reservedSMEM_offset_0_alias:
	.zero		0


//--------------------- .nv.global                --------------------------
	.section	.nv.global,"aw",@nobits
.nv.global:
	.type		_ZN40_INTERNAL_5bf54690_4_k_cu_b2a42d35_162454cute1_E,@object
	.size		_ZN40_INTERNAL_5bf54690_4_k_cu_b2a42d35_162454cute1_E,(_ZN40_INTERNAL_5bf54690_4_k_cu_b2a42d35_162454cuda3std3__45__cpo6cbeginE - _ZN40_INTERNAL_5bf54690_4_k_cu_b2a42d35_162454cute1_E)
_ZN40_INTERNAL_5bf54690_4_k_cu_b2a42d35_162454cute1_E:
	.zero		1
	.type		_ZN40_INTERNAL_5bf54690_4_k_cu_b2a42d35_162454cuda3std3__45__cpo6cbeginE,@object
	.size		_ZN40_INTERNAL_5bf54690_4_k_cu_b2a42d35_162454cuda3std3__45__cpo6cbeginE,(_ZN40_INTERNAL_5bf54690_4_k_cu_b2a42d35_162454cuda3std3__48in_placeE - _ZN40_INTERNAL_5bf54690_4_k_cu_b2a42d35_162454cuda3std3__45__cpo6cbeginE)
_ZN40_INTERNAL_5bf54690_4_k_cu_b2a42d35_162454cuda3std3__45__cpo6cbeginE:
	.zero		1
	.type		_ZN40_INTERNAL_5bf54690_4_k_cu_b2a42d35_162454cuda3std3__48in_placeE,@object
	.size		_ZN40_INTERNAL_5bf54690_4_k_cu_b2a42d35_162454cuda3std3__48in_placeE,(_ZN40_INTERNAL_5bf54690_4_k_cu_b2a42d35_162454cuda3std6ranges3__45__cpo9iter_moveE - _ZN40_INTERNAL_5bf54690_4_k_cu_b2a42d35_162454cuda3std3__48in_placeE)
_ZN40_INTERNAL_5bf54690_4_k_cu_b2a42d35_162454cuda3std3__48in_placeE:
	.zero		1
	.type		_ZN40_INTERNAL_5bf54690_4_k_cu_b2a42d35_162454cuda3std6ranges3__45__cpo9iter_moveE,@object
	.size		_ZN40_INTERNAL_5bf54690_4_k_cu_b2a42d35_162454cuda3std6ranges3__45__cpo9iter_moveE,(_ZN40_INTERNAL_5bf54690_4_k_cu_b2a42d35_162454cuda3std3__45__cpo5beginE - _ZN40_INTERNAL_5bf54690_4_k_cu_b2a42d35_162454cuda3std6ranges3__45__cpo9iter_moveE)
_ZN40_INTERNAL_5bf54690_4_k_cu_b2a42d35_162454cuda3std6ranges3__45__cpo9iter_moveE:
	.zero		1
	.type		_ZN40_INTERNAL_5bf54690_4_k_cu_b2a42d35_162454cuda3std3__45__cpo5beginE,@object
	.size		_ZN40_INTERNAL_5bf54690_4_k_cu_b2a42d35_162454cuda3std3__45__cpo5beginE,(_ZN40_INTERNAL_5bf54690_4_k_cu_b2a42d35_162454cuda3std3__442_GLOBAL__N__5bf54690_4_k_cu_b2a42d35_162456ignoreE - _ZN40_INTERNAL_5bf54690_4_k_cu_b2a42d35_162454cuda3std3__45__cpo5beginE)
_ZN40_INTERNAL_5bf54690_4_k_cu_b2a42d35_162454cuda3std3__45__cpo5beginE:
	.zero		1
	.type		_ZN40_INTERNAL_5bf54690_4_k_cu_b2a42d35_162454cuda3std3__442_GLOBAL__N__5bf54690_4_k_cu_b2a42d35_162456ignoreE,@object
	.size		_ZN40_INTERNAL_5bf54690_4_k_cu_b2a42d35_162454cuda3std3__442_GLOBAL__N__5bf54690_4_k_cu_b2a42d35_162456ignoreE,(_ZN40_INTERNAL_5bf54690_4_k_cu_b2a42d35_162454cute7productE - _ZN40_INTERNAL_5bf54690_4_k_cu_b2a42d35_162454cuda3std3__442_GLOBAL__N__5bf54690_4_k_cu_b2a42d35_162456ignoreE)
_ZN40_INTERNAL_5bf54690_4_k_cu_b2a42d35_162454cuda3std3__442_GLOBAL__N__5bf54690_4_k_cu_b2a42d35_162456ignoreE:
	.zero		1
	.type		_ZN40_INTERNAL_5bf54690_4_k_cu_b2a42d35_162454cute7productE,@object
	.size		_ZN40_INTERNAL_5bf54690_4_k_cu_b2a42d35_162454cute7productE,(_ZN40_INTERNAL_5bf54690_4_k_cu_b2a42d35_162454cuda3std3__45__cpo3endE - _ZN40_INTERNAL_5bf54690_4_k_cu_b2a42d35_162454cute7productE)
_ZN40_INTERNAL_5bf54690_4_k_cu_b2a42d35_162454cute7productE:
	.zero		1
	.type		_ZN40_INTERNAL_5bf54690_4_k_cu_b2a42d35_162454cuda3std3__45__cpo3endE,@object
	.size		_ZN40_INTERNAL_5bf54690_4_k_cu_b2a42d35_162454cuda3std3__45__cpo3endE,(_ZN40_INTERNAL_5bf54690_4_k_cu_b2a42d35_162454cuda3std3__419piecewise_constructE - _ZN40_INTERNAL_5bf54690_4_k_cu_b2a42d35_162454cuda3std3__45__cpo3endE)
_ZN40_INTERNAL_5bf54690_4_k_cu_b2a42d35_162454cuda3std3__45__cpo3endE:
	.zero		1
	.type		_ZN40_INTERNAL_5bf54690_4_k_cu_b2a42d35_162454cuda3std3__419piecewise_constructE,@object
	.size		_ZN40_INTERNAL_5bf54690_4_k_cu_b2a42d35_162454cuda3std3__419piecewise_constructE,(_ZN40_INTERNAL_5bf54690_4_k_cu_b2a42d35_162454cuda3std3__45__cpo4cendE - _ZN40_INTERNAL_5bf54690_4_k_cu_b2a42d35_162454cuda3std3__419piecewise_constructE)
_ZN40_INTERNAL_5bf54690_4_k_cu_b2a42d35_162454cuda3std3__419piecewise_constructE:
	.zero		1
	.type		_ZN40_INTERNAL_5bf54690_4_k_cu_b2a42d35_162454cuda3std3__45__cpo4cendE,@object
	.size		_ZN40_INTERNAL_5bf54690_4_k_cu_b2a42d35_162454cuda3std3__45__cpo4cendE,(_ZN40_INTERNAL_5bf54690_4_k_cu_b2a42d35_162454cuda3std6ranges3__45__cpo4swapE - _ZN40_INTERNAL_5bf54690_4_k_cu_b2a42d35_162454cuda3std3__45__cpo4cendE)
_ZN40_INTERNAL_5bf54690_4_k_cu_b2a42d35_162454cuda3std3__45__cpo4cendE:
	.zero		1
	.type		_ZN40_INTERNAL_5bf54690_4_k_cu_b2a42d35_162454cuda3std6ranges3__45__cpo4swapE,@object
	.size		_ZN40_INTERNAL_5bf54690_4_k_cu_b2a42d35_162454cuda3std6ranges3__45__cpo4swapE,(.L_8 - _ZN40_INTERNAL_5bf54690_4_k_cu_b2a42d35_162454cuda3std6ranges3__45__cpo4swapE)
_ZN40_INTERNAL_5bf54690_4_k_cu_b2a42d35_162454cuda3std6ranges3__45__cpo4swapE:
	.zero		1
.L_8:


//--------------------- .nv.constant0._ZN7cutlass13device_kernelINS_4gemm6kernel13GemmUniversalIN4cute5tupleIJiiiiEEENS1_10collective13CollectiveMmaINS1_34MainloopSm90TmaGmmaWarpSpecializedILi4ENS5_IJNS4_1CILi1EEESB_SB_EEENS1_35KernelTmaWarpSpecializedCooperativeEEENS5_IJNSA_ILi256EEENSA_ILi512EEENSA_ILi32EEEEEENS_10bfloat16_tENS5_IJlSB_lEEESJ_SK_NS4_8TiledMMAINS4_8MMA_AtomIJNS4_4SM904GMMA28MMA_64x256x16_F32BF16BF16_SSILNSO_5MajorE0ELSQ_0ELNSO_7ScaleInE1ELSR_1EEEEEENS4_6LayoutINS5_IJNSA_ILi2EEESB_SB_EEENS5_IJSB_NSA_ILi0EEESX_EEEEENS5_IJNS4_10UnderscoreES10_S10_EEEEENS4_13SM90_TMA_LOADENS4_14ComposedLayoutINS4_7SwizzleILi2ELi4ELi3EEENS4_18smem_ptr_flag_bitsILi16EEENSU_INS5_IJNSA_ILi8EEESH_EEENS5_IJSH_SB_EEEEEEEvNS4_8identityES13_S1D_vS1E_EENS_8epilogue10collective6detail29Sm90TmaWarpSpecializedAdapterINS1H_15DefaultEpilogueISJ_SK_SK_NS1G_6thread17LinearCombinationISJ_Li1EffLNS1L_9ScaleType4KindE0ELNS_15FloatRoundStyleE2ESJ_EENS1_15EpilogueDefaultEEEEEvvEEEEvNT_6ParamsE --------------------------
	.section	.nv.constant0._ZN7cutlass13device_kernelINS_4gemm6kernel13GemmUniversalIN4cute5tupleIJiiiiEEENS1_10collective13CollectiveMmaINS1_34MainloopSm90TmaGmmaWarpSpecializedILi4ENS5_IJNS4_1CILi1EEESB_SB_EEENS1_35KernelTmaWarpSpecializedCooperativeEEENS5_IJNSA_ILi256EEENSA_ILi512EEENSA_ILi32EEEEEENS_10bfloat16_tENS5_IJlSB_lEEESJ_SK_NS4_8TiledMMAINS4_8MMA_AtomIJNS4_4SM904GMMA28MMA_64x256x16_F32BF16BF16_SSILNSO_5MajorE0ELSQ_0ELNSO_7ScaleInE1ELSR_1EEEEEENS4_6LayoutINS5_IJNSA_ILi2EEESB_SB_EEENS5_IJSB_NSA_ILi0EEESX_EEEEENS5_IJNS4_10UnderscoreES10_S10_EEEEENS4_13SM90_TMA_LOADENS4_14ComposedLayoutINS4_7SwizzleILi2ELi4ELi3EEENS4_18smem_ptr_flag_bitsILi16EEENSU_INS5_IJNSA_ILi8EEESH_EEENS5_IJSH_SB_EEEEEEEvNS4_8identityES13_S1D_vS1E_EENS_8epilogue10collective6detail29Sm90TmaWarpSpecializedAdapterINS1H_15DefaultEpilogueISJ_SK_SK_NS1G_6thread17LinearCombinationISJ_Li1EffLNS1L_9ScaleType4KindE0ELNS_15FloatRoundStyleE2ESJ_EENS1_15EpilogueDefaultEEEEEvvEEEEvNT_6ParamsE,"a",@progbits
	.sectionflags	@""
	.align	4
.nv.constant0._ZN7cutlass13device_kernelINS_4gemm6kernel13GemmUniversalIN4cute5tupleIJiiiiEEENS1_10collective13CollectiveMmaINS1_34MainloopSm90TmaGmmaWarpSpecializedILi4ENS5_IJNS4_1CILi1EEESB_SB_EEENS1_35KernelTmaWarpSpecializedCooperativeEEENS5_IJNSA_ILi256EEENSA_ILi512EEENSA_ILi32EEEEEENS_10bfloat16_tENS5_IJlSB_lEEESJ_SK_NS4_8TiledMMAINS4_8MMA_AtomIJNS4_4SM904GMMA28MMA_64x256x16_F32BF16BF16_SSILNSO_5MajorE0ELSQ_0ELNSO_7ScaleInE1ELSR_1EEEEEENS4_6LayoutINS5_IJNSA_ILi2EEESB_SB_EEENS5_IJSB_NSA_ILi0EEESX_EEEEENS5_IJNS4_10UnderscoreES10_S10_EEEEENS4_13SM90_TMA_LOADENS4_14ComposedLayoutINS4_7SwizzleILi2ELi4ELi3EEENS4_18smem_ptr_flag_bitsILi16EEENSU_INS5_IJNSA_ILi8EEESH_EEENS5_IJSH_SB_EEEEEEEvNS4_8identityES13_S1D_vS1E_EENS_8epilogue10collective6detail29Sm90TmaWarpSpecializedAdapterINS1H_15DefaultEpilogueISJ_SK_SK_NS1G_6thread17LinearCombinationISJ_Li1EffLNS1L_9ScaleType4KindE0ELNS_15FloatRoundStyleE2ESJ_EENS1_15EpilogueDefaultEEEEEvvEEEEvNT_6ParamsE:
	.zero		1664


//--------------------- SYMBOLS --------------------------

	.type		.nv.reservedSmem.offset0,@object
	.size		.nv.reservedSmem.offset0,0x4
	.type		__assertfail,@function
